//
// Generated by NVIDIA NVVM Compiler
//
// Compiler Build ID: CL-36424714
// Cuda compilation tools, release 13.0, V13.0.88
// Based on NVVM 20.0.0
//

.version 9.0
.target sm_100
.address_size 64

	// .globl	_Z15gpu_mult_kernelPiS_S_i
// _ZZ16sgpu_mult_kernelPiS_S_iiE7sharedA has been demoted
// _ZZ16sgpu_mult_kernelPiS_S_iiE7sharedB has been demoted

.visible .entry _Z15gpu_mult_kernelPiS_S_i(
	.param .u64 .ptr .align 1 _Z15gpu_mult_kernelPiS_S_i_param_0,
	.param .u64 .ptr .align 1 _Z15gpu_mult_kernelPiS_S_i_param_1,
	.param .u64 .ptr .align 1 _Z15gpu_mult_kernelPiS_S_i_param_2,
	.param .u32 _Z15gpu_mult_kernelPiS_S_i_param_3
)
{
	.reg .pred 	%p<10>;
	.reg .b32 	%r<94>;
	.reg .b64 	%rd<66>;

	ld.param.u64 	%rd15, [_Z15gpu_mult_kernelPiS_S_i_param_0];
	ld.param.u64 	%rd16, [_Z15gpu_mult_kernelPiS_S_i_param_1];
	ld.param.u64 	%rd14, [_Z15gpu_mult_kernelPiS_S_i_param_2];
	ld.param.u32 	%r24, [_Z15gpu_mult_kernelPiS_S_i_param_3];
	cvta.to.global.u64 	%rd1, %rd16;
	cvta.to.global.u64 	%rd2, %rd15;
	mov.u32 	%r25, %ctaid.x;
	mov.u32 	%r26, %ntid.x;
	mov.u32 	%r27, %tid.x;
	mad.lo.s32 	%r1, %r25, %r26, %r27;
	setp.lt.s32 	%p1, %r24, 1;
	@%p1 bra 	$L__BB0_12;
	cvta.to.global.u64 	%rd17, %rd14;
	mov.u32 	%r29, %tid.y;
	mov.u32 	%r30, %ntid.y;
	mov.u32 	%r31, %ctaid.y;
	mad.lo.s32 	%r32, %r31, %r30, %r29;
	mul.lo.s32 	%r2, %r24, %r32;
	add.s32 	%r33, %r2, %r1;
	mul.wide.s32 	%rd18, %r33, 4;
	add.s64 	%rd3, %rd17, %rd18;
	ld.global.u32 	%r88, [%rd3];
	and.b32  	%r4, %r24, 7;
	setp.lt.u32 	%p2, %r24, 8;
	mov.b32 	%r91, 0;
	@%p2 bra 	$L__BB0_4;
	and.b32  	%r34, %r24, 2147483640;
	neg.s32 	%r86, %r34;
	mul.wide.u32 	%rd19, %r24, 4;
	add.s64 	%rd4, %rd1, %rd19;
	mul.wide.u32 	%rd20, %r24, 8;
	add.s64 	%rd5, %rd1, %rd20;
	mul.wide.u32 	%rd21, %r24, 12;
	add.s64 	%rd6, %rd1, %rd21;
	mul.wide.u32 	%rd22, %r24, 16;
	add.s64 	%rd7, %rd1, %rd22;
	mul.wide.u32 	%rd23, %r24, 20;
	add.s64 	%rd8, %rd1, %rd23;
	mul.wide.u32 	%rd24, %r24, 24;
	add.s64 	%rd9, %rd1, %rd24;
	mul.wide.u32 	%rd25, %r24, 28;
	add.s64 	%rd10, %rd1, %rd25;
	mul.wide.u32 	%rd26, %r2, 4;
	add.s64 	%rd27, %rd26, %rd2;
	add.s64 	%rd65, %rd27, 16;
	mov.u32 	%r85, %r1;
$L__BB0_3:
	.pragma "nounroll";
	and.b32  	%r91, %r24, 2147483640;
	mul.wide.s32 	%rd28, %r85, 4;
	add.s64 	%rd29, %rd4, %rd28;
	add.s64 	%rd30, %rd5, %rd28;
	add.s64 	%rd31, %rd6, %rd28;
	add.s64 	%rd32, %rd7, %rd28;
	add.s64 	%rd33, %rd8, %rd28;
	add.s64 	%rd34, %rd9, %rd28;
	add.s64 	%rd35, %rd10, %rd28;
	add.s64 	%rd36, %rd1, %rd28;
	ld.global.u32 	%r35, [%rd65+-16];
	ld.global.u32 	%r36, [%rd36];
	mad.lo.s32 	%r37, %r36, %r35, %r88;
	st.global.u32 	[%rd3], %r37;
	ld.global.u32 	%r38, [%rd65+-12];
	ld.global.u32 	%r39, [%rd29];
	mad.lo.s32 	%r40, %r39, %r38, %r37;
	st.global.u32 	[%rd3], %r40;
	ld.global.u32 	%r41, [%rd65+-8];
	ld.global.u32 	%r42, [%rd30];
	mad.lo.s32 	%r43, %r42, %r41, %r40;
	st.global.u32 	[%rd3], %r43;
	ld.global.u32 	%r44, [%rd65+-4];
	ld.global.u32 	%r45, [%rd31];
	mad.lo.s32 	%r46, %r45, %r44, %r43;
	st.global.u32 	[%rd3], %r46;
	ld.global.u32 	%r47, [%rd65];
	ld.global.u32 	%r48, [%rd32];
	mad.lo.s32 	%r49, %r48, %r47, %r46;
	st.global.u32 	[%rd3], %r49;
	ld.global.u32 	%r50, [%rd65+4];
	ld.global.u32 	%r51, [%rd33];
	mad.lo.s32 	%r52, %r51, %r50, %r49;
	st.global.u32 	[%rd3], %r52;
	ld.global.u32 	%r53, [%rd65+8];
	ld.global.u32 	%r54, [%rd34];
	mad.lo.s32 	%r55, %r54, %r53, %r52;
	st.global.u32 	[%rd3], %r55;
	ld.global.u32 	%r56, [%rd65+12];
	ld.global.u32 	%r57, [%rd35];
	mad.lo.s32 	%r88, %r57, %r56, %r55;
	st.global.u32 	[%rd3], %r88;
	add.s32 	%r86, %r86, 8;
	shl.b32 	%r58, %r24, 3;
	add.s32 	%r85, %r85, %r58;
	add.s64 	%rd65, %rd65, 32;
	setp.ne.s32 	%p3, %r86, 0;
	@%p3 bra 	$L__BB0_3;
$L__BB0_4:
	setp.eq.s32 	%p4, %r4, 0;
	@%p4 bra 	$L__BB0_12;
	and.b32  	%r15, %r24, 3;
	setp.lt.u32 	%p5, %r4, 4;
	@%p5 bra 	$L__BB0_7;
	add.s32 	%r59, %r91, %r2;
	mul.wide.u32 	%rd37, %r59, 4;
	add.s64 	%rd38, %rd2, %rd37;
	ld.global.u32 	%r60, [%rd38];
	mad.lo.s32 	%r61, %r91, %r24, %r1;
	mul.wide.s32 	%rd39, %r61, 4;
	add.s64 	%rd40, %rd1, %rd39;
	ld.global.u32 	%r62, [%rd40];
	mad.lo.s32 	%r63, %r62, %r60, %r88;
	st.global.u32 	[%rd3], %r63;
	cvt.u64.u32 	%rd41, %r2;
	cvt.u64.u32 	%rd42, %r91;
	add.s64 	%rd43, %rd42, %rd41;
	shl.b64 	%rd44, %rd43, 2;
	add.s64 	%rd45, %rd2, %rd44;
	ld.global.u32 	%r64, [%rd45+4];
	mul.wide.u32 	%rd46, %r24, 4;
	add.s64 	%rd47, %rd40, %rd46;
	ld.global.u32 	%r65, [%rd47];
	mad.lo.s32 	%r66, %r65, %r64, %r63;
	st.global.u32 	[%rd3], %r66;
	ld.global.u32 	%r67, [%rd45+8];
	add.s64 	%rd48, %rd47, %rd46;
	ld.global.u32 	%r68, [%rd48];
	mad.lo.s32 	%r69, %r68, %r67, %r66;
	st.global.u32 	[%rd3], %r69;
	ld.global.u32 	%r70, [%rd45+12];
	add.s64 	%rd49, %rd48, %rd46;
	ld.global.u32 	%r71, [%rd49];
	mad.lo.s32 	%r88, %r71, %r70, %r69;
	st.global.u32 	[%rd3], %r88;
	add.s32 	%r91, %r91, 4;
$L__BB0_7:
	setp.eq.s32 	%p6, %r15, 0;
	@%p6 bra 	$L__BB0_12;
	setp.eq.s32 	%p7, %r15, 1;
	@%p7 bra 	$L__BB0_10;
	add.s32 	%r72, %r91, %r2;
	mul.wide.u32 	%rd50, %r72, 4;
	add.s64 	%rd51, %rd2, %rd50;
	ld.global.u32 	%r73, [%rd51];
	mad.lo.s32 	%r74, %r91, %r24, %r1;
	mul.wide.s32 	%rd52, %r74, 4;
	add.s64 	%rd53, %rd1, %rd52;
	ld.global.u32 	%r75, [%rd53];
	mad.lo.s32 	%r76, %r75, %r73, %r88;
	st.global.u32 	[%rd3], %r76;
	cvt.u64.u32 	%rd54, %r2;
	cvt.u64.u32 	%rd55, %r91;
	add.s64 	%rd56, %rd55, %rd54;
	shl.b64 	%rd57, %rd56, 2;
	add.s64 	%rd58, %rd2, %rd57;
	ld.global.u32 	%r77, [%rd58+4];
	mul.wide.u32 	%rd59, %r24, 4;
	add.s64 	%rd60, %rd53, %rd59;
	ld.global.u32 	%r78, [%rd60];
	mad.lo.s32 	%r88, %r78, %r77, %r76;
	st.global.u32 	[%rd3], %r88;
	add.s32 	%r91, %r91, 2;
$L__BB0_10:
	and.b32  	%r79, %r24, 1;
	setp.eq.b32 	%p8, %r79, 1;
	not.pred 	%p9, %p8;
	@%p9 bra 	$L__BB0_12;
	add.s32 	%r80, %r91, %r2;
	mul.wide.u32 	%rd61, %r80, 4;
	add.s64 	%rd62, %rd2, %rd61;
	ld.global.u32 	%r81, [%rd62];
	mad.lo.s32 	%r82, %r91, %r24, %r1;
	mul.wide.s32 	%rd63, %r82, 4;
	add.s64 	%rd64, %rd1, %rd63;
	ld.global.u32 	%r83, [%rd64];
	mad.lo.s32 	%r84, %r83, %r81, %r88;
	st.global.u32 	[%rd3], %r84;
$L__BB0_12:
	ret;

}
	// .globl	_Z16sgpu_mult_kernelPiS_S_ii
.visible .entry _Z16sgpu_mult_kernelPiS_S_ii(
	.param .u64 .ptr .align 1 _Z16sgpu_mult_kernelPiS_S_ii_param_0,
	.param .u64 .ptr .align 1 _Z16sgpu_mult_kernelPiS_S_ii_param_1,
	.param .u64 .ptr .align 1 _Z16sgpu_mult_kernelPiS_S_ii_param_2,
	.param .u32 _Z16sgpu_mult_kernelPiS_S_ii_param_3,
	.param .u32 _Z16sgpu_mult_kernelPiS_S_ii_param_4
)
{
	.reg .pred 	%p<13>;
	.reg .b32 	%r<183>;
	.reg .b64 	%rd<13>;
	// demoted variable
	.shared .align 4 .b8 _ZZ16sgpu_mult_kernelPiS_S_iiE7sharedA[4096];
	// demoted variable
	.shared .align 4 .b8 _ZZ16sgpu_mult_kernelPiS_S_iiE7sharedB[4096];
	ld.param.u64 	%rd4, [_Z16sgpu_mult_kernelPiS_S_ii_param_0];
	ld.param.u64 	%rd5, [_Z16sgpu_mult_kernelPiS_S_ii_param_1];
	ld.param.u64 	%rd6, [_Z16sgpu_mult_kernelPiS_S_ii_param_2];
	ld.param.u32 	%r47, [_Z16sgpu_mult_kernelPiS_S_ii_param_3];
	ld.param.u32 	%r48, [_Z16sgpu_mult_kernelPiS_S_ii_param_4];
	mov.u32 	%r1, %tid.y;
	div.s32 	%r2, %r47, %r48;
	setp.lt.s32 	%p1, %r2, 1;
	@%p1 bra 	$L__BB1_18;
	mov.u32 	%r50, %ctaid.x;
	mul.lo.s32 	%r51, %r48, %r50;
	mov.u32 	%r52, %tid.x;
	cvta.to.global.u64 	%rd7, %rd6;
	mov.u32 	%r53, %ctaid.y;
	mad.lo.s32 	%r54, %r48, %r53, %r1;
	mad.lo.s32 	%r3, %r54, %r47, %r52;
	shl.b32 	%r55, %r1, 7;
	mov.u32 	%r56, _ZZ16sgpu_mult_kernelPiS_S_iiE7sharedA;
	add.s32 	%r4, %r56, %r55;
	shl.b32 	%r57, %r52, 2;
	add.s32 	%r5, %r4, %r57;
	mov.u32 	%r58, _ZZ16sgpu_mult_kernelPiS_S_iiE7sharedB;
	add.s32 	%r7, %r58, %r57;
	add.s32 	%r6, %r7, %r55;
	add.s32 	%r59, %r3, %r51;
	mul.wide.s32 	%rd8, %r59, 4;
	add.s64 	%rd1, %rd7, %rd8;
	and.b32  	%r8, %r48, 15;
	and.b32  	%r9, %r48, 7;
	add.s32 	%r10, %r9, -1;
	and.b32  	%r11, %r48, 2147483632;
	and.b32  	%r12, %r48, 3;
	neg.s32 	%r13, %r11;
	add.s32 	%r14, %r4, 32;
	add.s32 	%r15, %r7, 1024;
	add.s32 	%r16, %r51, %r52;
	cvta.to.global.u64 	%rd2, %rd4;
	cvta.to.global.u64 	%rd3, %rd5;
	mov.b32 	%r168, 0;
$L__BB1_2:
	setp.lt.s32 	%p2, %r48, 1;
	mul.lo.s32 	%r60, %r168, %r48;
	add.s32 	%r61, %r3, %r60;
	mul.wide.u32 	%rd9, %r61, 4;
	add.s64 	%rd10, %rd2, %rd9;
	ld.global.u32 	%r62, [%rd10];
	st.shared.u32 	[%r5], %r62;
	add.s32 	%r63, %r60, %r1;
	mad.lo.s32 	%r64, %r63, %r47, %r16;
	mul.wide.u32 	%rd11, %r64, 4;
	add.s64 	%rd12, %rd3, %rd11;
	ld.global.u32 	%r65, [%rd12];
	st.shared.u32 	[%r6], %r65;
	bar.sync 	0;
	@%p2 bra 	$L__BB1_17;
	setp.lt.u32 	%p3, %r48, 16;
	ld.global.u32 	%r182, [%rd1];
	mov.b32 	%r178, 0;
	@%p3 bra 	$L__BB1_6;
	mov.u32 	%r169, %r15;
	mov.u32 	%r170, %r14;
	mov.u32 	%r171, %r13;
$L__BB1_5:
	.pragma "nounroll";
	ld.shared.u32 	%r68, [%r170+-32];
	ld.shared.u32 	%r69, [%r169+-1024];
	mad.lo.s32 	%r70, %r69, %r68, %r182;
	ld.shared.u32 	%r71, [%r170+-28];
	ld.shared.u32 	%r72, [%r169+-896];
	mad.lo.s32 	%r73, %r72, %r71, %r70;
	ld.shared.u32 	%r74, [%r170+-24];
	ld.shared.u32 	%r75, [%r169+-768];
	mad.lo.s32 	%r76, %r75, %r74, %r73;
	ld.shared.u32 	%r77, [%r170+-20];
	ld.shared.u32 	%r78, [%r169+-640];
	mad.lo.s32 	%r79, %r78, %r77, %r76;
	ld.shared.u32 	%r80, [%r170+-16];
	ld.shared.u32 	%r81, [%r169+-512];
	mad.lo.s32 	%r82, %r81, %r80, %r79;
	ld.shared.u32 	%r83, [%r170+-12];
	ld.shared.u32 	%r84, [%r169+-384];
	mad.lo.s32 	%r85, %r84, %r83, %r82;
	ld.shared.u32 	%r86, [%r170+-8];
	ld.shared.u32 	%r87, [%r169+-256];
	mad.lo.s32 	%r88, %r87, %r86, %r85;
	ld.shared.u32 	%r89, [%r170+-4];
	ld.shared.u32 	%r90, [%r169+-128];
	mad.lo.s32 	%r91, %r90, %r89, %r88;
	ld.shared.u32 	%r92, [%r170];
	ld.shared.u32 	%r93, [%r169];
	mad.lo.s32 	%r94, %r93, %r92, %r91;
	ld.shared.u32 	%r95, [%r170+4];
	ld.shared.u32 	%r96, [%r169+128];
	mad.lo.s32 	%r97, %r96, %r95, %r94;
	ld.shared.u32 	%r98, [%r170+8];
	ld.shared.u32 	%r99, [%r169+256];
	mad.lo.s32 	%r100, %r99, %r98, %r97;
	ld.shared.u32 	%r101, [%r170+12];
	ld.shared.u32 	%r102, [%r169+384];
	mad.lo.s32 	%r103, %r102, %r101, %r100;
	ld.shared.u32 	%r104, [%r170+16];
	ld.shared.u32 	%r105, [%r169+512];
	mad.lo.s32 	%r106, %r105, %r104, %r103;
	ld.shared.u32 	%r107, [%r170+20];
	ld.shared.u32 	%r108, [%r169+640];
	mad.lo.s32 	%r109, %r108, %r107, %r106;
	ld.shared.u32 	%r110, [%r170+24];
	ld.shared.u32 	%r111, [%r169+768];
	mad.lo.s32 	%r112, %r111, %r110, %r109;
	ld.shared.u32 	%r113, [%r170+28];
	ld.shared.u32 	%r114, [%r169+896];
	mad.lo.s32 	%r182, %r114, %r113, %r112;
	add.s32 	%r171, %r171, 16;
	add.s32 	%r170, %r170, 64;
	add.s32 	%r169, %r169, 2048;
	setp.ne.s32 	%p4, %r171, 0;
	mov.u32 	%r178, %r11;
	@%p4 bra 	$L__BB1_5;
$L__BB1_6:
	setp.eq.s32 	%p5, %r8, 0;
	@%p5 bra 	$L__BB1_16;
	add.s32 	%r116, %r8, -1;
	setp.lt.u32 	%p6, %r116, 7;
	@%p6 bra 	$L__BB1_9;
	shl.b32 	%r117, %r178, 2;
	add.s32 	%r118, %r4, %r117;
	ld.shared.u32 	%r119, [%r118];
	shl.b32 	%r120, %r178, 7;
	add.s32 	%r121, %r7, %r120;
	ld.shared.u32 	%r122, [%r121];
	mad.lo.s32 	%r123, %r122, %r119, %r182;
	ld.shared.u32 	%r124, [%r118+4];
	ld.shared.u32 	%r125, [%r121+128];
	mad.lo.s32 	%r126, %r125, %r124, %r123;
	ld.shared.u32 	%r127, [%r118+8];
	ld.shared.u32 	%r128, [%r121+256];
	mad.lo.s32 	%r129, %r128, %r127, %r126;
	ld.shared.u32 	%r130, [%r118+12];
	ld.shared.u32 	%r131, [%r121+384];
	mad.lo.s32 	%r132, %r131, %r130, %r129;
	ld.shared.u32 	%r133, [%r118+16];
	ld.shared.u32 	%r134, [%r121+512];
	mad.lo.s32 	%r135, %r134, %r133, %r132;
	ld.shared.u32 	%r136, [%r118+20];
	ld.shared.u32 	%r137, [%r121+640];
	mad.lo.s32 	%r138, %r137, %r136, %r135;
	ld.shared.u32 	%r139, [%r118+24];
	ld.shared.u32 	%r140, [%r121+768];
	mad.lo.s32 	%r141, %r140, %r139, %r138;
	ld.shared.u32 	%r142, [%r118+28];
	ld.shared.u32 	%r143, [%r121+896];
	mad.lo.s32 	%r182, %r143, %r142, %r141;
	add.s32 	%r178, %r178, 8;
$L__BB1_9:
	setp.eq.s32 	%p7, %r9, 0;
	@%p7 bra 	$L__BB1_16;
	setp.lt.u32 	%p8, %r10, 3;
	@%p8 bra 	$L__BB1_12;
	shl.b32 	%r145, %r178, 2;
	add.s32 	%r146, %r4, %r145;
	ld.shared.u32 	%r147, [%r146];
	shl.b32 	%r148, %r178, 7;
	add.s32 	%r149, %r7, %r148;
	ld.shared.u32 	%r150, [%r149];
	mad.lo.s32 	%r151, %r150, %r147, %r182;
	ld.shared.u32 	%r152, [%r146+4];
	ld.shared.u32 	%r153, [%r149+128];
	mad.lo.s32 	%r154, %r153, %r152, %r151;
	ld.shared.u32 	%r155, [%r146+8];
	ld.shared.u32 	%r156, [%r149+256];
	mad.lo.s32 	%r157, %r156, %r155, %r154;
	ld.shared.u32 	%r158, [%r146+12];
	ld.shared.u32 	%r159, [%r149+384];
	mad.lo.s32 	%r182, %r159, %r158, %r157;
	add.s32 	%r178, %r178, 4;
$L__BB1_12:
	setp.eq.s32 	%p9, %r12, 0;
	@%p9 bra 	$L__BB1_16;
	setp.eq.s32 	%p10, %r12, 1;
	shl.b32 	%r160, %r178, 2;
	add.s32 	%r40, %r4, %r160;
	ld.shared.u32 	%r161, [%r40];
	shl.b32 	%r162, %r178, 7;
	add.s32 	%r41, %r7, %r162;
	ld.shared.u32 	%r163, [%r41];
	mad.lo.s32 	%r182, %r163, %r161, %r182;
	@%p10 bra 	$L__BB1_16;
	setp.eq.s32 	%p11, %r12, 2;
	ld.shared.u32 	%r164, [%r40+4];
	ld.shared.u32 	%r165, [%r41+128];
	mad.lo.s32 	%r182, %r165, %r164, %r182;
	@%p11 bra 	$L__BB1_16;
	ld.shared.u32 	%r166, [%r40+8];
	ld.shared.u32 	%r167, [%r41+256];
	mad.lo.s32 	%r182, %r167, %r166, %r182;
$L__BB1_16:
	st.global.u32 	[%rd1], %r182;
$L__BB1_17:
	bar.sync 	0;
	add.s32 	%r168, %r168, 1;
	setp.ne.s32 	%p12, %r168, %r2;
	@%p12 bra 	$L__BB1_2;
$L__BB1_18:
	ret;

}


// ===== COMPILED SASS (sm_100) =====

	.target	sm_100

	.elftype	@"ET_EXEC"


//--------------------- .note.nv.tkinfo           --------------------------
	.section	.note.nv.tkinfo,"",@"SHT_NOTE"
	.sectionflags	@"SHF_NOTE_NV_TKINFO"
	.tkinfo
        /*0018*/ 	.word	0x00000002
        /*0030*/ 	.string	""
        /*0030*/ 	.string	"ptxas"
        /*0030*/ 	.string	"Cuda compilation tools, release 13.0, V13.0.88"
        /*0030*/ 	.string	"Build cuda_13.0.r13.0/compiler.36424714_0"
        /*0030*/ 	.string	"-arch sm_100 -m 64 "



//--------------------- .note.nv.cuinfo           --------------------------
	.section	.note.nv.cuinfo,"",@"SHT_NOTE"
	.sectionflags	@"SHF_NOTE_NV_CUINFO"
        /*0018*/ 	.short	0x0002
        /*001a*/ 	.short	0x0064
        /*001c*/ 	.short	0x0082
	.zero		2


//--------------------- .nv.info                  --------------------------
	.section	.nv.info,"",@"SHT_CUDA_INFO"
	.align	4


	//----- nvinfo : EIATTR_REGCOUNT
	.align		4
        /*0000*/ 	.byte	0x04, 0x2f
        /*0002*/ 	.short	(.L_1 - .L_0)
	.align		4
.L_0:
        /*0004*/ 	.word	index@(_Z15gpu_mult_kernelPiS_S_i)
        /*0008*/ 	.word	0x00000018


	//----- nvinfo : EIATTR_FRAME_SIZE
	.align		4
.L_1:
        /*000c*/ 	.byte	0x04, 0x11
        /*000e*/ 	.short	(.L_3 - .L_2)
	.align		4
.L_2:
        /*0010*/ 	.word	index@(_Z15gpu_mult_kernelPiS_S_i)
        /*0014*/ 	.word	0x00000000


	//----- nvinfo : EIATTR_REGCOUNT
	.align		4
.L_3:
        /*0018*/ 	.byte	0x04, 0x2f
        /*001a*/ 	.short	(.L_5 - .L_4)
	.align		4
.L_4:
        /*001c*/ 	.word	index@(_Z16sgpu_mult_kernelPiS_S_ii)
        /*0020*/ 	.word	0x00000020


	//----- nvinfo : EIATTR_FRAME_SIZE
	.align		4
.L_5:
        /*0024*/ 	.byte	0x04, 0x11
        /*0026*/ 	.short	(.L_7 - .L_6)
	.align		4
.L_6:
        /*0028*/ 	.word	index@(_Z16sgpu_mult_kernelPiS_S_ii)
        /*002c*/ 	.word	0x00000000


	//----- nvinfo : EIATTR_MIN_STACK_SIZE
	.align		4
.L_7:
        /*0030*/ 	.byte	0x04, 0x12
        /*0032*/ 	.short	(.L_9 - .L_8)
	.align		4
.L_8:
        /*0034*/ 	.word	index@(_Z16sgpu_mult_kernelPiS_S_ii)
        /*0038*/ 	.word	0x00000000


	//----- nvinfo : EIATTR_MIN_STACK_SIZE
	.align		4
.L_9:
        /*003c*/ 	.byte	0x04, 0x12
        /*003e*/ 	.short	(.L_11 - .L_10)
	.align		4
.L_10:
        /*0040*/ 	.word	index@(_Z15gpu_mult_kernelPiS_S_i)
        /*0044*/ 	.word	0x00000000
.L_11:


//--------------------- .nv.compat                --------------------------
	.section	.nv.compat,"",@"SHT_CUDA_COMPAT_INFO"
	.align	4
        /*0000*/ 	.byte	0x02, 0x09, 0x00, 0x00, 0x02, 0x02, 0x01, 0x00, 0x02, 0x05, 0x05, 0x00, 0x03, 0x07, 0x01, 0x01
        /*0010*/ 	.byte	0x02, 0x03, 0x00, 0x00, 0x02, 0x06, 0x01, 0x00, 0x04, 0x0b, 0x08, 0x00, 0x09, 0x00, 0x00, 0x00
        /*0020*/ 	.byte	0x00, 0x00, 0x00, 0x00


//--------------------- .nv.info._Z16sgpu_mult_kernelPiS_S_ii --------------------------
	.section	.nv.info._Z16sgpu_mult_kernelPiS_S_ii,"",@"SHT_CUDA_INFO"
	.sectionflags	@""
	.align	4


	//----- nvinfo : EIATTR_CUDA_API_VERSION
	.align		4
        /*0000*/ 	.byte	0x04, 0x37
        /*0002*/ 	.short	(.L_13 - .L_12)
.L_12:
        /*0004*/ 	.word	0x00000082


	//----- nvinfo : EIATTR_KPARAM_INFO
	.align		4
.L_13:
        /*0008*/ 	.byte	0x04, 0x17
        /*000a*/ 	.short	(.L_15 - .L_14)
.L_14:
        /*000c*/ 	.word	0x00000000
        /*0010*/ 	.short	0x0004
        /*0012*/ 	.short	0x001c
        /*0014*/ 	.byte	0x00, 0xf0, 0x11, 0x00


	//----- nvinfo : EIATTR_KPARAM_INFO
	.align		4
.L_15:
        /*0018*/ 	.byte	0x04, 0x17
        /*001a*/ 	.short	(.L_17 - .L_16)
.L_16:
        /*001c*/ 	.word	0x00000000
        /*0020*/ 	.short	0x0003
        /*0022*/ 	.short	0x0018
        /*0024*/ 	.byte	0x00, 0xf0, 0x11, 0x00


	//----- nvinfo : EIATTR_KPARAM_INFO
	.align		4
.L_17:
        /*0028*/ 	.byte	0x04, 0x17
        /*002a*/ 	.short	(.L_19 - .L_18)
.L_18:
        /*002c*/ 	.word	0x00000000
        /*0030*/ 	.short	0x0002
        /*0032*/ 	.short	0x0010
        /*0034*/ 	.byte	0x00, 0xf5, 0x21, 0x00


	//----- nvinfo : EIATTR_KPARAM_INFO
	.align		4
.L_19:
        /*0038*/ 	.byte	0x04, 0x17
        /*003a*/ 	.short	(.L_21 - .L_20)
.L_20:
        /*003c*/ 	.word	0x00000000
        /*0040*/ 	.short	0x0001
        /*0042*/ 	.short	0x0008
        /*0044*/ 	.byte	0x00, 0xf5, 0x21, 0x00


	//----- nvinfo : EIATTR_KPARAM_INFO
	.align		4
.L_21:
        /*0048*/ 	.byte	0x04, 0x17
        /*004a*/ 	.short	(.L_23 - .L_22)
.L_22:
        /*004c*/ 	.word	0x00000000
        /*0050*/ 	.short	0x0000
        /*0052*/ 	.short	0x0000
        /*0054*/ 	.byte	0x00, 0xf5, 0x21, 0x00


	//----- nvinfo : EIATTR_SPARSE_MMA_MASK
	.align		4
.L_23:
        /*0058*/ 	.byte	0x03, 0x50
        /*005a*/ 	.short	0x0000


	//----- nvinfo : EIATTR_MAXREG_COUNT
	.align		4
        /*005c*/ 	.byte	0x03, 0x1b
        /*005e*/ 	.short	0x00ff


	//----- nvinfo : EIATTR_NUM_BARRIERS
	.align		4
        /*0060*/ 	.byte	0x02, 0x4c
        /*0062*/ 	.byte	0x01
	.zero		1


	//----- nvinfo : EIATTR_MERCURY_ISA_VERSION
	.align		4
        /*0064*/ 	.byte	0x03, 0x5f
        /*0066*/ 	.short	0x0101


	//----- nvinfo : EIATTR_UNUSED_LOAD_BYTE_OFFSET
	.align		4
        /*0068*/ 	.byte	0x04, 0x44
        /*006a*/ 	.short	(.L_25 - .L_24)


	//   ....[0]....
.L_24:
        /*006c*/ 	.word	0x00000aa0
        /*0070*/ 	.word	0x00000fff


	//----- nvinfo : EIATTR_VRC_CTA_INIT_COUNT
	.align		4
.L_25:
        /*0074*/ 	.byte	0x02, 0x4a
	.zero		1
	.zero		1


	//----- nvinfo : EIATTR_EXIT_INSTR_OFFSETS
	.align		4
        /*0078*/ 	.byte	0x04, 0x1c
        /*007a*/ 	.short	(.L_27 - .L_26)


	//   ....[0]....
.L_26:
        /*007c*/ 	.word	0x000001b0


	//   ....[1]....
        /*0080*/ 	.word	0x00000b60


	//----- nvinfo : EIATTR_CBANK_PARAM_SIZE
	.align		4
.L_27:
        /*0084*/ 	.byte	0x03, 0x19
        /*0086*/ 	.short	0x0020


	//----- nvinfo : EIATTR_PARAM_CBANK
	.align		4
        /*0088*/ 	.byte	0x04, 0x0a
        /*008a*/ 	.short	(.L_29 - .L_28)
	.align		4
.L_28:
        /*008c*/ 	.word	index@(.nv.constant0._Z16sgpu_mult_kernelPiS_S_ii)
        /*0090*/ 	.short	0x0380
        /*0092*/ 	.short	0x0020


	//----- nvinfo : EIATTR_SW_WAR
	.align		4
.L_29:
        /*0094*/ 	.byte	0x04, 0x36
        /*0096*/ 	.short	(.L_31 - .L_30)
.L_30:
        /*0098*/ 	.word	0x00000008
.L_31:


//--------------------- .nv.info._Z15gpu_mult_kernelPiS_S_i --------------------------
	.section	.nv.info._Z15gpu_mult_kernelPiS_S_i,"",@"SHT_CUDA_INFO"
	.sectionflags	@""
	.align	4


	//----- nvinfo : EIATTR_CUDA_API_VERSION
	.align		4
        /*0000*/ 	.byte	0x04, 0x37
        /*0002*/ 	.short	(.L_33 - .L_32)
.L_32:
        /*0004*/ 	.word	0x00000082


	//----- nvinfo : EIATTR_KPARAM_INFO
	.align		4
.L_33:
        /*0008*/ 	.byte	0x04, 0x17
        /*000a*/ 	.short	(.L_35 - .L_34)
.L_34:
        /*000c*/ 	.word	0x00000000
        /*0010*/ 	.short	0x0003
        /*0012*/ 	.short	0x0018
        /*0014*/ 	.byte	0x00, 0xf0, 0x11, 0x00


	//----- nvinfo : EIATTR_KPARAM_INFO
	.align		4
.L_35:
        /*0018*/ 	.byte	0x04, 0x17
        /*001a*/ 	.short	(.L_37 - .L_36)
.L_36:
        /*001c*/ 	.word	0x00000000
        /*0020*/ 	.short	0x0002
        /*0022*/ 	.short	0x0010
        /*0024*/ 	.byte	0x00, 0xf5, 0x21, 0x00


	//----- nvinfo : EIATTR_KPARAM_INFO
	.align		4
.L_37:
        /*0028*/ 	.byte	0x04, 0x17
        /*002a*/ 	.short	(.L_39 - .L_38)
.L_38:
        /*002c*/ 	.word	0x00000000
        /*0030*/ 	.short	0x0001
        /*0032*/ 	.short	0x0008
        /*0034*/ 	.byte	0x00, 0xf5, 0x21, 0x00


	//----- nvinfo : EIATTR_KPARAM_INFO
	.align		4
.L_39:
        /*0038*/ 	.byte	0x04, 0x17
        /*003a*/ 	.short	(.L_41 - .L_40)
.L_40:
        /*003c*/ 	.word	0x00000000
        /*0040*/ 	.short	0x0000
        /*0042*/ 	.short	0x0000
        /*0044*/ 	.byte	0x00, 0xf5, 0x21, 0x00


	//----- nvinfo : EIATTR_SPARSE_MMA_MASK
	.align		4
.L_41:
        /*0048*/ 	.byte	0x03, 0x50
        /*004a*/ 	.short	0x0000


	//----- nvinfo : EIATTR_MAXREG_COUNT
	.align		4
        /*004c*/ 	.byte	0x03, 0x1b
        /*004e*/ 	.short	0x00ff


	//----- nvinfo : EIATTR_MERCURY_ISA_VERSION
	.align		4
        /*0050*/ 	.byte	0x03, 0x5f
        /*0052*/ 	.short	0x0101


	//----- nvinfo : EIATTR_VRC_CTA_INIT_COUNT
	.align		4
        /*0054*/ 	.byte	0x02, 0x4a
	.zero		1
	.zero		1


	//----- nvinfo : EIATTR_EXIT_INSTR_OFFSETS
	.align		4
        /*0058*/ 	.byte	0x04, 0x1c
        /*005a*/ 	.short	(.L_43 - .L_42)


	//   ....[0]....
.L_42:
        /*005c*/ 	.word	0x00000050


	//   ....[1]....
        /*0060*/ 	.word	0x00000630


	//   ....[2]....
        /*0064*/ 	.word	0x000008a0


	//   ....[3]....
        /*0068*/ 	.word	0x00000a60


	//   ....[4]....
        /*006c*/ 	.word	0x00000b10


	//----- nvinfo : EIATTR_CBANK_PARAM_SIZE
	.align		4
.L_43:
        /*0070*/ 	.byte	0x03, 0x19
        /*0072*/ 	.short	0x001c


	//----- nvinfo : EIATTR_PARAM_CBANK
	.align		4
        /*0074*/ 	.byte	0x04, 0x0a
        /*0076*/ 	.short	(.L_45 - .L_44)
	.align		4
.L_44:
        /*0078*/ 	.word	index@(.nv.constant0._Z15gpu_mult_kernelPiS_S_i)
        /*007c*/ 	.short	0x0380
        /*007e*/ 	.short	0x001c


	//----- nvinfo : EIATTR_SW_WAR
	.align		4
.L_45:
        /*0080*/ 	.byte	0x04, 0x36
        /*0082*/ 	.short	(.L_47 - .L_46)
.L_46:
        /*0084*/ 	.word	0x00000008
.L_47:


//--------------------- .nv.callgraph             --------------------------
	.section	.nv.callgraph,"",@"SHT_CUDA_CALLGRAPH"
	.align	4
	.sectionentsize	8
	.align		4
        /*0000*/ 	.word	0x00000000
	.align		4
        /*0004*/ 	.word	0xffffffff
	.align		4
        /*0008*/ 	.word	0x00000000
	.align		4
        /*000c*/ 	.word	0xfffffffe
	.align		4
        /*0010*/ 	.word	0x00000000
	.align		4
        /*0014*/ 	.word	0xfffffffd
	.align		4
        /*0018*/ 	.word	0x00000000
	.align		4
        /*001c*/ 	.word	0xfffffffc


//--------------------- .text._Z16sgpu_mult_kernelPiS_S_ii --------------------------
	.section	.text._Z16sgpu_mult_kernelPiS_S_ii,"ax",@progbits
	.align	128
        .global         _Z16sgpu_mult_kernelPiS_S_ii
        .type           _Z16sgpu_mult_kernelPiS_S_ii,@function
        .size           _Z16sgpu_mult_kernelPiS_S_ii,(.L_x_13 - _Z16sgpu_mult_kernelPiS_S_ii)
        .other          _Z16sgpu_mult_kernelPiS_S_ii,@"STO_CUDA_ENTRY STV_DEFAULT"
_Z16sgpu_mult_kernelPiS_S_ii:
.text._Z16sgpu_mult_kernelPiS_S_ii:
[----:B------:R-:W-:Y:S08]  /*0000*/  LDC R1, c[0x0][0x37c] ;  /* 0x0000df00ff017b82 */ /* 0x000ff00000000800 */
[----:B------:R-:W0:Y:S02]  /*0010*/  LDC.64 R20, c[0x0][0x398] ;  /* 0x0000e600ff147b82 */ /* 0x000e240000000a00 */
[----:B0-----:R-:W-:-:S02]  /*0020*/  IABS R4, R21 ;  /* 0x0000001500047213 */ /* 0x001fc40000000000 */
[----:B------:R-:W-:Y:S02]  /*0030*/  IABS R6, R20 ;  /* 0x0000001400067213 */ /* 0x000fe40000000000 */
[----:B------:R-:W0:Y:S08]  /*0040*/  I2F.RP R0, R4 ;  /* 0x0000000400007306 */ /* 0x000e300000209400 */
[----:B0-----:R-:W0:Y:S02]  /*0050*/  MUFU.RCP R0, R0 ;  /* 0x0000000000007308 */ /* 0x001e240000001000 */
[----:B0-----:R-:W-:-:S06]  /*0060*/  IADD3 R2, PT, PT, R0, 0xffffffe, RZ ;  /* 0x0ffffffe00027810 */ /* 0x001fcc0007ffe0ff */
[----:B------:R0:W1:Y:S02]  /*0070*/  F2I.FTZ.U32.TRUNC.NTZ R3, R2 ;  /* 0x0000000200037305 */ /* 0x000064000021f000 */
[----:B0-----:R-:W-:Y:S01]  /*0080*/  HFMA2 R2, -RZ, RZ, 0, 0 ;  /* 0x00000000ff027431 */ /* 0x001fe200000001ff */
[----:B-1----:R-:W-:-:S05]  /*0090*/  IADD3 R5, PT, PT, RZ, -R3, RZ ;  /* 0x80000003ff057210 */ /* 0x002fca0007ffe0ff */
[----:B------:R-:W-:-:S04]  /*00a0*/  IMAD R5, R5, R4, RZ ;  /* 0x0000000405057224 */ /* 0x000fc800078e02ff */
[----:B------:R-:W-:Y:S01]  /*00b0*/  IMAD.HI.U32 R3, R3, R5, R2 ;  /* 0x0000000503037227 */ /* 0x000fe200078e0002 */
[----:B------:R-:W-:Y:S02]  /*00c0*/  MOV R5, R6 ;  /* 0x0000000600057202 */ /* 0x000fe40000000f00 */
[----:B------:R-:W-:-:S03]  /*00d0*/  LOP3.LUT R2, R20, R21, RZ, 0x3c, !PT ;  /* 0x0000001514027212 */ /* 0x000fc600078e3cff */
[----:B------:R-:W-:Y:S01]  /*00e0*/  IMAD.HI.U32 R0, R3, R5, RZ ;  /* 0x0000000503007227 */ /* 0x000fe200078e00ff */
[----:B------:R-:W-:-:S03]  /*00f0*/  ISETP.GE.AND P2, PT, R2, RZ, PT ;  /* 0x000000ff0200720c */ /* 0x000fc60003f46270 */
[----:B------:R-:W-:-:S04]  /*0100*/  IMAD.MOV R3, RZ, RZ, -R0 ;  /* 0x000000ffff037224 */ /* 0x000fc800078e0a00 */
[----:B------:R-:W-:-:S05]  /*0110*/  IMAD R3, R4, R3, R5 ;  /* 0x0000000304037224 */ /* 0x000fca00078e0205 */
[----:B------:R-:W-:-:S13]  /*0120*/  ISETP.GT.U32.AND P1, PT, R4, R3, PT ;  /* 0x000000030400720c */ /* 0x000fda0003f24070 */
[-C--:B------:R-:W-:Y:S02]  /*0130*/  @!P1 IADD3 R3, PT, PT, R3, -R4.reuse, RZ ;  /* 0x8000000403039210 */ /* 0x080fe40007ffe0ff */
[----:B------:R-:W-:Y:S02]  /*0140*/  @!P1 IADD3 R0, PT, PT, R0, 0x1, RZ ;  /* 0x0000000100009810 */ /* 0x000fe40007ffe0ff */
[----:B------:R-:W-:Y:S02]  /*0150*/  ISETP.GE.U32.AND P0, PT, R3, R4, PT ;  /* 0x000000040300720c */ /* 0x000fe40003f06070 */
[----:B------:R-:W-:-:S11]  /*0160*/  ISETP.NE.AND P1, PT, R21, RZ, PT ;  /* 0x000000ff1500720c */ /* 0x000fd60003f25270 */
[----:B------:R-:W-:-:S05]  /*0170*/  @P0 IADD3 R0, PT, PT, R0, 0x1, RZ ;  /* 0x0000000100000810 */ /* 0x000fca0007ffe0ff */
[----:B------:R-:W-:Y:S01]  /*0180*/  @!P2 IMAD.MOV R0, RZ, RZ, -R0 ;  /* 0x000000ffff00a224 */ /* 0x000fe200078e0a00 */
[----:B------:R-:W-:-:S04]  /*0190*/  @!P1 LOP3.LUT R0, RZ, R21, RZ, 0x33, !PT ;  /* 0x00000015ff009212 */ /* 0x000fc800078e33ff */
[----:B------:R-:W-:-:S13]  /*01a0*/  ISETP.GE.AND P0, PT, R0, 0x1, PT ;  /* 0x000000010000780c */ /* 0x000fda0003f06270 */
[----:B------:R-:W-:Y:S05]  /*01b0*/  @!P0 EXIT ;  /* 0x000000000000894d */ /* 0x000fea0003800000 */
[----:B------:R-:W0:Y:S01]  /*01c0*/  S2R R2, SR_TID.Y ;  /* 0x0000000000027919 */ /* 0x000e220000002200 */
[----:B------:R-:W0:Y:S01]  /*01d0*/  S2UR UR4, SR_CTAID.Y ;  /* 0x00000000000479c3 */ /* 0x000e220000002600 */
[C---:B------:R-:W-:Y:S01]  /*01e0*/  LOP3.LUT R13, R21.reuse, 0x7, RZ, 0xc0, !PT ;  /* 0x00000007150d7812 */ /* 0x040fe200078ec0ff */
[----:B------:R-:W1:Y:S01]  /*01f0*/  LDCU.64 UR8, c[0x0][0x358] ;  /* 0x00006b00ff0877ac */ /* 0x000e620008000a00 */
[----:B------:R-:W2:Y:S01]  /*0200*/  S2R R16, SR_TID.X ;  /* 0x0000000000107919 */ /* 0x000ea20000002100 */
[----:B------:R-:W-:Y:S02]  /*0210*/  LOP3.LUT R12, R21, 0x7ffffff0, RZ, 0xc0, !PT ;  /* 0x7ffffff0150c7812 */ /* 0x000fe400078ec0ff */
[----:B------:R-:W-:Y:S02]  /*0220*/  IADD3 R4, PT, PT, R13, -0x1, RZ ;  /* 0xffffffff0d047810 */ /* 0x000fe40007ffe0ff */
[----:B------:R-:W3:Y:S01]  /*0230*/  S2UR UR6, SR_CgaCtaId ;  /* 0x00000000000679c3 */ /* 0x000ee20000008800 */
[----:B------:R-:W-:-:S02]  /*0240*/  LOP3.LUT R14, R21, 0xf, RZ, 0xc0, !PT ;  /* 0x0000000f150e7812 */ /* 0x000fc400078ec0ff */
[----:B------:R-:W-:Y:S02]  /*0250*/  ISETP.GE.U32.AND P0, PT, R4, 0x3, PT ;  /* 0x000000030400780c */ /* 0x000fe40003f06070 */
[C---:B------:R-:W-:Y:S02]  /*0260*/  LOP3.LUT R7, R21.reuse, 0x3, RZ, 0xc0, !PT ;  /* 0x0000000315077812 */ /* 0x040fe400078ec0ff */
[----:B------:R-:W-:Y:S01]  /*0270*/  IADD3 R4, PT, PT, -R12, RZ, RZ ;  /* 0x000000ff0c047210 */ /* 0x000fe20007ffe1ff */
[----:B------:R-:W4:Y:S08]  /*0280*/  S2UR UR7, SR_CTAID.X ;  /* 0x00000000000779c3 */ /* 0x000f300000002500 */
[----:B------:R-:W5:Y:S01]  /*0290*/  LDC.64 R24, c[0x0][0x390] ;  /* 0x0000e400ff187b82 */ /* 0x000f620000000a00 */
[----:B0-----:R-:W-:Y:S01]  /*02a0*/  IMAD R3, R21, UR4, R2 ;  /* 0x0000000415037c24 */ /* 0x001fe2000f8e0202 */
[----:B------:R-:W-:-:S02]  /*02b0*/  UMOV UR4, 0x400 ;  /* 0x0000040000047882 */ /* 0x000fc40000000000 */
[----:B------:R-:W-:Y:S01]  /*02c0*/  UIADD3 UR5, UPT, UPT, UR4, 0x1000, URZ ;  /* 0x0000100004057890 */ /* 0x000fe2000fffe0ff */
[----:B--2---:R-:W-:Y:S01]  /*02d0*/  IMAD R20, R3, R20, R16 ;  /* 0x0000001403147224 */ /* 0x004fe200078e0210 */
[----:B---3--:R-:W-:Y:S02]  /*02e0*/  ULEA UR4, UR6, UR4, 0x18 ;  /* 0x0000000406047291 */ /* 0x008fe4000f8ec0ff */
[----:B------:R-:W-:Y:S01]  /*02f0*/  ULEA UR5, UR6, UR5, 0x18 ;  /* 0x0000000506057291 */ /* 0x000fe2000f8ec0ff */
[----:B----4-:R-:W-:-:S03]  /*0300*/  IMAD R3, R21, UR7, R20 ;  /* 0x0000000715037c24 */ /* 0x010fc6000f8e0214 */
[----:B------:R-:W-:Y:S01]  /*0310*/  LEA R18, R2, UR4, 0x7 ;  /* 0x0000000402127c11 */ /* 0x000fe2000f8e38ff */
[----:B------:R-:W-:Y:S01]  /*0320*/  UMOV UR4, URZ ;  /* 0x000000ff00047c82 */ /* 0x000fe20008000000 */
[----:B------:R-:W-:-:S03]  /*0330*/  LEA R17, R16, UR5, 0x2 ;  /* 0x0000000510117c11 */ /* 0x000fc6000f8e10ff */
[----:B------:R-:W-:Y:S01]  /*0340*/  VIADD R6, R18, 0x20 ;  /* 0x0000002012067836 */ /* 0x000fe20000000000 */
[----:B------:R-:W-:Y:S01]  /*0350*/  LEA R15, R2, R17, 0x7 ;  /* 0x00000011020f7211 */ /* 0x000fe200078e38ff */
[----:B-----5:R-:W-:Y:S01]  /*0360*/  IMAD.WIDE R24, R3, 0x4, R24 ;  /* 0x0000000403187825 */ /* 0x020fe200078e0218 */
[----:B------:R-:W-:-:S03]  /*0370*/  IADD3 R5, PT, PT, R17, 0x400, RZ ;  /* 0x0000040011057810 */ /* 0x000fc60007ffe0ff */
[----:B------:R-:W-:Y:S01]  /*0380*/  IMAD R3, R21, UR7, R16 ;  /* 0x0000000715037c24 */ /* 0x000fe2000f8e0210 */
[----:B-1----:R-:W-:-:S07]  /*0390*/  LEA R16, R16, R18, 0x2 ;  /* 0x0000001210107211 */ /* 0x002fce00078e10ff */
.L_x_6:
[----:B0-----:R-:W0:Y:S08]  /*03a0*/  LDC.64 R8, c[0x0][0x398] ;  /* 0x0000e600ff087b82 */ /* 0x001e300000000a00 */
[----:B-1----:R-:W1:Y:S08]  /*03b0*/  LDC.64 R22, c[0x0][0x380] ;  /* 0x0000e000ff167b82 */ /* 0x002e700000000a00 */
[----:B------:R-:W2:Y:S01]  /*03c0*/  LDC.64 R10, c[0x0][0x388] ;  /* 0x0000e200ff0a7b82 */ /* 0x000ea20000000a00 */
[----:B0-----:R-:W-:-:S02]  /*03d0*/  IMAD R21, R9, UR4, R2 ;  /* 0x0000000409157c24 */ /* 0x001fc4000f8e0202 */
[----:B------:R-:W-:Y:S02]  /*03e0*/  IMAD R19, R9, UR4, R20 ;  /* 0x0000000409137c24 */ /* 0x000fe4000f8e0214 */
[----:B------:R-:W-:Y:S02]  /*03f0*/  IMAD R21, R21, R8, R3 ;  /* 0x0000000815157224 */ /* 0x000fe400078e0203 */
[----:B-1----:R-:W-:-:S06]  /*0400*/  IMAD.WIDE.U32 R22, R19, 0x4, R22 ;  /* 0x0000000413167825 */ /* 0x002fcc00078e0016 */
[----:B------:R-:W3:Y:S01]  /*0410*/  LDG.E R23, desc[UR8][R22.64] ;  /* 0x0000000816177981 */ /* 0x000ee2000c1e1900 */
[----:B--2---:R-:W-:-:S06]  /*0420*/  IMAD.WIDE.U32 R10, R21, 0x4, R10 ;  /* 0x00000004150a7825 */ /* 0x004fcc00078e000a */
[----:B------:R-:W2:Y:S01]  /*0430*/  LDG.E R10, desc[UR8][R10.64] ;  /* 0x000000080a0a7981 */ /* 0x000ea2000c1e1900 */
[----:B------:R-:W-:Y:S01]  /*0440*/  ISETP.GE.AND P2, PT, R9, 0x1, PT ;  /* 0x000000010900780c */ /* 0x000fe20003f46270 */
[----:B------:R-:W-:-:S06]  /*0450*/  UIADD3 UR4, UPT, UPT, UR4, 0x1, URZ ;  /* 0x0000000104047890 */ /* 0x000fcc000fffe0ff */
[----:B------:R-:W-:Y:S01]  /*0460*/  ISETP.NE.AND P1, PT, R0, UR4, PT ;  /* 0x0000000400007c0c */ /* 0x000fe2000bf25270 */
[----:B---3--:R0:W-:Y:S04]  /*0470*/  STS [R16], R23 ;  /* 0x0000001710007388 */ /* 0x0081e80000000800 */
[----:B--2---:R0:W-:Y:S01]  /*0480*/  STS [R15], R10 ;  /* 0x0000000a0f007388 */ /* 0x0041e20000000800 */
[----:B------:R-:W-:Y:S06]  /*0490*/  BAR.SYNC.DEFER_BLOCKING 0x0 ;  /* 0x0000000000007b1d */ /* 0x000fec0000010000 */
[----:B------:R-:W-:Y:S05]  /*04a0*/  @!P2 BRA `(.L_x_0) ;  /* 0x0000000400a4a947 */ /* 0x000fea0003800000 */
[----:B------:R-:W-:Y:S01]  /*04b0*/  ISETP.GE.U32.AND P2, PT, R9, 0x10, PT ;  /* 0x000000100900780c */ /* 0x000fe20003f46070 */
[----:B------:R1:W5:Y:S01]  /*04c0*/  LDG.E R19, desc[UR8][R24.64] ;  /* 0x0000000818137981 */ /* 0x000362000c1e1900 */
[----:B------:R-:W-:-:S11]  /*04d0*/  HFMA2 R21, -RZ, RZ, 0, 0 ;  /* 0x00000000ff157431 */ /* 0x000fd600000001ff */
[----:B-1----:R-:W-:Y:S05]  /*04e0*/  @!P2 BRA `(.L_x_1) ;  /* 0x0000000000b4a947 */ /* 0x002fea0003800000 */
[----:B0-----:R-:W-:Y:S01]  /*04f0*/  MOV R23, R5 ;  /* 0x0000000500177202 */ /* 0x001fe20000000f00 */
[----:B------:R-:W-:Y:S01]  /*0500*/  IMAD.MOV.U32 R22, RZ, RZ, R6 ;  /* 0x000000ffff167224 */ /* 0x000fe200078e0006 */
[----:B------:R-:W-:-:S07]  /*0510*/  MOV R21, R4 ;  /* 0x0000000400157202 */ /* 0x000fce0000000f00 */
.L_x_2:
[----:B------:R-:W-:Y:S01]  /*0520*/  LDS R26, [R23+-0x400] ;  /* 0xfffc0000171a7984 */ /* 0x000fe20000000800 */
[----:B------:R-:W-:-:S03]  /*0530*/  IADD3 R21, PT, PT, R21, 0x10, RZ ;  /* 0x0000001015157810 */ /* 0x000fc60007ffe0ff */
[----:B------:R-:W0:Y:S01]  /*0540*/  LDS.128 R8, [R22+-0x20] ;  /* 0xffffe00016087984 */ /* 0x000e220000000c00 */
[----:B------:R-:W-:Y:S01]  /*0550*/  ISETP.NE.AND P2, PT, R21, RZ, PT ;  /* 0x000000ff1500720c */ /* 0x000fe20003f45270 */
[----:B0----5:R-:W-:Y:S02]  /*0560*/  IMAD R8, R8, R26, R19 ;  /* 0x0000001a08087224 */ /* 0x021fe400078e0213 */
[----:B------:R-:W0:Y:S04]  /*0570*/  LDS R19, [R23+-0x380] ;  /* 0xfffc800017137984 */ /* 0x000e280000000800 */
[----:B------:R-:W-:Y:S01]  /*0580*/  LDS R26, [R23+-0x200] ;  /* 0xfffe0000171a7984 */ /* 0x000fe20000000800 */
[----:B0-----:R-:W-:-:S03]  /*0590*/  IMAD R9, R19, R9, R8 ;  /* 0x0000000913097224 */ /* 0x001fc600078e0208 */
[----:B------:R-:W0:Y:S04]  /*05a0*/  LDS R8, [R23+-0x300] ;  /* 0xfffd000017087984 */ /* 0x000e280000000800 */
[----:B------:R-:W1:Y:S01]  /*05b0*/  LDS R19, [R23+-0x280] ;  /* 0xfffd800017137984 */ /* 0x000e620000000800 */
[----:B0-----:R-:W-:-:S04]  /*05c0*/  IMAD R8, R8, R10, R9 ;  /* 0x0000000a08087224 */ /* 0x001fc800078e0209 */
[----:B-1----:R-:W-:Y:S02]  /*05d0*/  IMAD R19, R19, R11, R8 ;  /* 0x0000000b13137224 */ /* 0x002fe400078e0208 */
[----:B------:R-:W0:Y:S02]  /*05e0*/  LDS.128 R8, [R22+-0x10] ;  /* 0xfffff00016087984 */ /* 0x000e240000000c00 */
[----:B0-----:R-:W-:Y:S02]  /*05f0*/  IMAD R8, R8, R26, R19 ;  /* 0x0000001a08087224 */ /* 0x001fe400078e0213 */
[----:B------:R-:W0:Y:S04]  /*0600*/  LDS R19, [R23+-0x180] ;  /* 0xfffe800017137984 */ /* 0x000e280000000800 */
[----:B------:R-:W-:Y:S01]  /*0610*/  LDS R26, [R23] ;  /* 0x00000000171a7984 */ /* 0x000fe20000000800 */
[----:B0-----:R-:W-:-:S03]  /*0620*/  IMAD R9, R19, R9, R8 ;  /* 0x0000000913097224 */ /* 0x001fc600078e0208 */
[----:B------:R-:W0:Y:S04]  /*0630*/  LDS R8, [R23+-0x100] ;  /* 0xffff000017087984 */ /* 0x000e280000000800 */
[----:B------:R-:W1:Y:S01]  /*0640*/  LDS R19, [R23+-0x80] ;  /* 0xffff800017137984 */ /* 0x000e620000000800 */
[----:B0-----:R-:W-:-:S04]  /*0650*/  IMAD R8, R8, R10, R9 ;  /* 0x0000000a08087224 */ /* 0x001fc800078e0209 */
[----:B-1----:R-:W-:Y:S02]  /*0660*/  IMAD R19, R19, R11, R8 ;  /* 0x0000000b13137224 */ /* 0x002fe400078e0208 */
[----:B------:R-:W0:Y:S02]  /*0670*/  LDS.128 R8, [R22] ;  /* 0x0000000016087984 */ /* 0x000e240000000c00 */
[----:B0-----:R-:W-:Y:S02]  /*0680*/  IMAD R8, R8, R26, R19 ;  /* 0x0000001a08087224 */ /* 0x001fe400078e0213 */
[----:B------:R-:W0:Y:S04]  /*0690*/  LDS R19, [R23+0x80] ;  /* 0x0000800017137984 */ /* 0x000e280000000800 */
[----:B------:R-:W-:Y:S01]  /*06a0*/  LDS R26, [R23+0x200] ;  /* 0x00020000171a7984 */ /* 0x000fe20000000800 */
[----:B0-----:R-:W-:-:S03]  /*06b0*/  IMAD R9, R19, R9, R8 ;  /* 0x0000000913097224 */ /* 0x001fc600078e0208 */
[----:B------:R-:W0:Y:S04]  /*06c0*/  LDS R8, [R23+0x100] ;  /* 0x0001000017087984 */ /* 0x000e280000000800 */
[----:B------:R-:W1:Y:S01]  /*06d0*/  LDS R19, [R23+0x180] ;  /* 0x0001800017137984 */ /* 0x000e620000000800 */
[----:B0-----:R-:W-:-:S04]  /*06e0*/  IMAD R8, R8, R10, R9 ;  /* 0x0000000a08087224 */ /* 0x001fc800078e0209 */
[----:B-1----:R-:W-:Y:S02]  /*06f0*/  IMAD R19, R19, R11, R8 ;  /* 0x0000000b13137224 */ /* 0x002fe400078e0208 */
[----:B------:R0:W1:Y:S02]  /*0700*/  LDS.128 R8, [R22+0x10] ;  /* 0x0000100016087984 */ /* 0x0000640000000c00 */
[----:B0-----:R-:W-:Y:S01]  /*0710*/  IADD3 R22, PT, PT, R22, 0x40, RZ ;  /* 0x0000004016167810 */ /* 0x001fe20007ffe0ff */
[----:B-1----:R-:W-:Y:S02]  /*0720*/  IMAD R8, R8, R26, R19 ;  /* 0x0000001a08087224 */ /* 0x002fe400078e0213 */
[----:B------:R-:W0:Y:S04]  /*0730*/  LDS R19, [R23+0x280] ;  /* 0x0002800017137984 */ /* 0x000e280000000800 */
[----:B------:R-:W1:Y:S01]  /*0740*/  LDS R26, [R23+0x300] ;  /* 0x00030000171a7984 */ /* 0x000e620000000800 */
[----:B0-----:R-:W-:-:S03]  /*0750*/  IMAD R9, R19, R9, R8 ;  /* 0x0000000913097224 */ /* 0x001fc600078e0208 */
[----:B------:R0:W2:Y:S01]  /*0760*/  LDS R19, [R23+0x380] ;  /* 0x0003800017137984 */ /* 0x0000a20000000800 */
[----:B-1----:R-:W-:Y:S01]  /*0770*/  IMAD R10, R26, R10, R9 ;  /* 0x0000000a1a0a7224 */ /* 0x002fe200078e0209 */
[----:B0-----:R-:W-:-:S03]  /*0780*/  IADD3 R23, PT, PT, R23, 0x800, RZ ;  /* 0x0000080017177810 */ /* 0x001fc60007ffe0ff */
[----:B--2---:R-:W-:Y:S01]  /*0790*/  IMAD R19, R19, R11, R10 ;  /* 0x0000000b13137224 */ /* 0x004fe200078e020a */
[----:B------:R-:W-:Y:S06]  /*07a0*/  @P2 BRA `(.L_x_2) ;  /* 0xfffffffc005c2947 */ /* 0x000fec000383ffff */
[----:B------:R-:W-:-:S07]  /*07b0*/  IMAD.MOV.U32 R21, RZ, RZ, R12 ;  /* 0x000000ffff157224 */ /* 0x000fce00078e000c */
.L_x_1:
[----:B------:R-:W-:-:S13]  /*07c0*/  ISETP.NE.AND P2, PT, R14, RZ, PT ;  /* 0x000000ff0e00720c */ /* 0x000fda0003f45270 */
[----:B------:R-:W-:Y:S05]  /*07d0*/  @!P2 BRA `(.L_x_3) ;  /* 0x0000000000d4a947 */ /* 0x000fea0003800000 */
[----:B------:R-:W-:Y:S02]  /*07e0*/  IADD3 R8, PT, PT, R14, -0x1, RZ ;  /* 0xffffffff0e087810 */ /* 0x000fe40007ffe0ff */
[----:B------:R-:W-:Y:S02]  /*07f0*/  ISETP.NE.AND P3, PT, R13, RZ, PT ;  /* 0x000000ff0d00720c */ /* 0x000fe40003f65270 */
[----:B------:R-:W-:-:S13]  /*0800*/  ISETP.GE.U32.AND P2, PT, R8, 0x7, PT ;  /* 0x000000070800780c */ /* 0x000fda0003f46070 */
[----:B------:R-:W-:Y:S05]  /*0810*/  @!P2 BRA `(.L_x_4) ;  /* 0x000000000054a947 */ /* 0x000fea0003800000 */
[C---:B------:R-:W-:Y:S02]  /*0820*/  LEA R22, R21.reuse, R17, 0x7 ;  /* 0x0000001115167211 */ /* 0x040fe400078e38ff */
[C---:B0-----:R-:W-:Y:S02]  /*0830*/  LEA R23, R21.reuse, R18, 0x2 ;  /* 0x0000001215177211 */ /* 0x041fe400078e10ff */
[----:B------:R-:W-:Y:S01]  /*0840*/  IADD3 R21, PT, PT, R21, 0x8, RZ ;  /* 0x0000000815157810 */ /* 0x000fe20007ffe0ff */
[----:B------:R-:W-:Y:S04]  /*0850*/  LDS R26, [R22] ;  /* 0x00000000161a7984 */ /* 0x000fe80000000800 */
[----:B------:R-:W0:Y:S04]  /*0860*/  LDS.128 R8, [R23] ;  /* 0x0000000017087984 */ /* 0x000e280000000c00 */
[----:B------:R-:W-:Y:S04]  /*0870*/  LDS R29, [R22+0x280] ;  /* 0x00028000161d7984 */ /* 0x000fe80000000800 */
[----:B------:R-:W-:Y:S01]  /*0880*/  LDS R27, [R22+0x300] ;  /* 0x00030000161b7984 */ /* 0x000fe20000000800 */
[----:B0----5:R-:W-:-:S03]  /*0890*/  IMAD R8, R8, R26, R19 ;  /* 0x0000001a08087224 */ /* 0x021fc600078e0213 */
[----:B------:R-:W0:Y:S04]  /*08a0*/  LDS R19, [R22+0x80] ;  /* 0x0000800016137984 */ /* 0x000e280000000800 */
[----:B------:R-:W-:Y:S01]  /*08b0*/  LDS R26, [R22+0x180] ;  /* 0x00018000161a7984 */ /* 0x000fe20000000800 */
[----:B0-----:R-:W-:-:S03]  /*08c0*/  IMAD R9, R19, R9, R8 ;  /* 0x0000000913097224 */ /* 0x001fc600078e0208 */
[----:B------:R-:W0:Y:S04]  /*08d0*/  LDS R8, [R22+0x100] ;  /* 0x0001000016087984 */ /* 0x000e280000000800 */
[----:B------:R-:W-:Y:S01]  /*08e0*/  LDS R19, [R22+0x200] ;  /* 0x0002000016137984 */ /* 0x000fe20000000800 */
[----:B0-----:R-:W-:-:S04]  /*08f0*/  IMAD R8, R8, R10, R9 ;  /* 0x0000000a08087224 */ /* 0x001fc800078e0209 */
[----:B------:R-:W-:Y:S02]  /*0900*/  IMAD R28, R26, R11, R8 ;  /* 0x0000000b1a1c7224 */ /* 0x000fe400078e0208 */
[----:B------:R-:W0:Y:S04]  /*0910*/  LDS.128 R8, [R23+0x10] ;  /* 0x0000100017087984 */ /* 0x000e280000000c00 */
[----:B------:R-:W1:Y:S01]  /*0920*/  LDS R26, [R22+0x380] ;  /* 0x00038000161a7984 */ /* 0x000e620000000800 */
[----:B0-----:R-:W-:-:S04]  /*0930*/  IMAD R8, R8, R19, R28 ;  /* 0x0000001308087224 */ /* 0x001fc800078e021c */
[----:B------:R-:W-:-:S04]  /*0940*/  IMAD R8, R29, R9, R8 ;  /* 0x000000091d087224 */ /* 0x000fc800078e0208 */
[----:B------:R-:W-:-:S04]  /*0950*/  IMAD R8, R27, R10, R8 ;  /* 0x0000000a1b087224 */ /* 0x000fc800078e0208 */
[----:B-1----:R-:W-:-:S07]  /*0960*/  IMAD R19, R26, R11, R8 ;  /* 0x0000000b1a137224 */ /* 0x002fce00078e0208 */
.L_x_4:
[----:B------:R-:W-:Y:S05]  /*0970*/  @!P3 BRA `(.L_x_3) ;  /* 0x00000000006cb947 */ /* 0x000fea0003800000 */
[----:B------:R-:W-:Y:S01]  /*0980*/  ISETP.NE.AND P2, PT, R7, RZ, PT ;  /* 0x000000ff0700720c */ /* 0x000fe20003f45270 */
[----:B------:R-:W-:-:S12]  /*0990*/  @!P0 BRA `(.L_x_5) ;  /* 0x0000000000308947 */ /* 0x000fd80003800000 */
[C---:B------:R-:W-:Y:S01]  /*09a0*/  LEA R8, R21.reuse, R18, 0x2 ;  /* 0x0000001215087211 */ /* 0x040fe200078e10ff */
[C---:B------:R-:W-:Y:S01]  /*09b0*/  IMAD R22, R21.reuse, 0x80, R17 ;  /* 0x0000008015167824 */ /* 0x040fe200078e0211 */
[----:B------:R-:W-:-:S04]  /*09c0*/  IADD3 R21, PT, PT, R21, 0x4, RZ ;  /* 0x0000000415157810 */ /* 0x000fc80007ffe0ff */
[----:B0-----:R-:W-:Y:S04]  /*09d0*/  LDS R23, [R22] ;  /* 0x0000000016177984 */ /* 0x001fe80000000800 */
[----:B------:R-:W0:Y:S04]  /*09e0*/  LDS.128 R8, [R8] ;  /* 0x0000000008087984 */ /* 0x000e280000000c00 */
[----:B------:R-:W1:Y:S01]  /*09f0*/  LDS R27, [R22+0x80] ;  /* 0x00008000161b7984 */ /* 0x000e620000000800 */
[----:B0----5:R-:W-:-:S03]  /*0a00*/  IMAD R26, R8, R23, R19 ;  /* 0x00000017081a7224 */ /* 0x021fc600078e0213 */
[----:B------:R-:W0:Y:S01]  /*0a10*/  LDS R19, [R22+0x100] ;  /* 0x0001000016137984 */ /* 0x000e220000000800 */
[----:B-1----:R-:W-:-:S03]  /*0a20*/  IMAD R9, R27, R9, R26 ;  /* 0x000000091b097224 */ /* 0x002fc600078e021a */
[----:B------:R-:W1:Y:S01]  /*0a30*/  LDS R23, [R22+0x180] ;  /* 0x0001800016177984 */ /* 0x000e620000000800 */
[----:B0-----:R-:W-:-:S04]  /*0a40*/  IMAD R10, R19, R10, R9 ;  /* 0x0000000a130a7224 */ /* 0x001fc800078e0209 */
[----:B-1----:R-:W-:-:S07]  /*0a50*/  IMAD R19, R23, R11, R10 ;  /* 0x0000000b17137224 */ /* 0x002fce00078e020a */
.L_x_5:
[----:B------:R-:W-:Y:S05]  /*0a60*/  @!P2 BRA `(.L_x_3) ;  /* 0x000000000030a947 */ /* 0x000fea0003800000 */
[C---:B------:R-:W-:Y:S02]  /*0a70*/  LEA R8, R21.reuse, R18, 0x2 ;  /* 0x0000001215087211 */ /* 0x040fe400078e10ff */
[----:B------:R-:W-:Y:S02]  /*0a80*/  LEA R22, R21, R17, 0x7 ;  /* 0x0000001115167211 */ /* 0x000fe400078e38ff */
[----:B------:R-:W-:Y:S02]  /*0a90*/  ISETP.NE.AND P2, PT, R7, 0x1, PT ;  /* 0x000000010700780c */ /* 0x000fe40003f45270 */
[----:B0-----:R-:W-:Y:S04]  /*0aa0*/  LDS.128 R8, [R8] ;  /* 0x0000000008087984 */ /* 0x001fe80000000c00 */
[----:B------:R-:W0:Y:S02]  /*0ab0*/  LDS R21, [R22] ;  /* 0x0000000016157984 */ /* 0x000e240000000800 */
[----:B0----5:R-:W-:-:S05]  /*0ac0*/  IMAD R19, R8, R21, R19 ;  /* 0x0000001508137224 */ /* 0x021fca00078e0213 */
[----:B------:R-:W-:Y:S05]  /*0ad0*/  @!P2 BRA `(.L_x_3) ;  /* 0x000000000014a947 */ /* 0x000fea0003800000 */
[----:B------:R-:W-:Y:S01]  /*0ae0*/  ISETP.NE.AND P2, PT, R7, 0x2, PT ;  /* 0x000000020700780c */ /* 0x000fe20003f45270 */
[----:B------:R-:W0:-:S12]  /*0af0*/  LDS R8, [R22+0x80] ;  /* 0x0000800016087984 */ /* 0x000e180000000800 */
[----:B------:R-:W1:Y:S01]  /*0b00*/  @P2 LDS R11, [R22+0x100] ;  /* 0x00010000160b2984 */ /* 0x000e620000000800 */
[----:B0-----:R-:W-:-:S04]  /*0b10*/  IMAD R19, R8, R9, R19 ;  /* 0x0000000908137224 */ /* 0x001fc800078e0213 */
[----:B-1----:R-:W-:-:S07]  /*0b20*/  @P2 IMAD R19, R11, R10, R19 ;  /* 0x0000000a0b132224 */ /* 0x002fce00078e0213 */
.L_x_3:
[----:B-----5:R1:W-:Y:S02]  /*0b30*/  STG.E desc[UR8][R24.64], R19 ;  /* 0x0000001318007986 */ /* 0x0203e4000c101908 */
.L_x_0:
[----:B------:R-:W-:Y:S06]  /*0b40*/  BAR.SYNC.DEFER_BLOCKING 0x0 ;  /* 0x0000000000007b1d */ /* 0x000fec0000010000 */
[----:B------:R-:W-:Y:S05]  /*0b50*/  @P1 BRA `(.L_x_6) ;  /* 0xfffffff800101947 */ /* 0x000fea000383ffff */
[----:B------:R-:W-:Y:S05]  /*0b60*/  EXIT ;  /* 0x000000000000794d */ /* 0x000fea0003800000 */
.L_x_7:
[----:B------:R-:W-:-:S00]  /*0b70*/  BRA `(.L_x_7) ;  /* 0xfffffffc00fc7947 */ /* 0x000fc0000383ffff */
[----:B------:R-:W-:-:S00]  /*0b80*/  NOP ;  /* 0x0000000000007918 */ /* 0x000fc00000000000 */
[----:B------:R-:W-:-:S00]  /*0b90*/  NOP ;  /* 0x0000000000007918 */ /* 0x000fc00000000000 */
[----:B------:R-:W-:-:S00]  /*0ba0*/  NOP ;  /* 0x0000000000007918 */ /* 0x000fc00000000000 */
[----:B------:R-:W-:-:S00]  /*0bb0*/  NOP ;  /* 0x0000000000007918 */ /* 0x000fc00000000000 */
[----:B------:R-:W-:-:S00]  /*0bc0*/  NOP ;  /* 0x0000000000007918 */ /* 0x000fc00000000000 */
[----:B------:R-:W-:-:S00]  /*0bd0*/  NOP ;  /* 0x0000000000007918 */ /* 0x000fc00000000000 */
[----:B------:R-:W-:-:S00]  /*0be0*/  NOP ;  /* 0x0000000000007918 */ /* 0x000fc00000000000 */
[----:B------:R-:W-:-:S00]  /*0bf0*/  NOP ;  /* 0x0000000000007918 */ /* 0x000fc00000000000 */
.L_x_13:


//--------------------- .text._Z15gpu_mult_kernelPiS_S_i --------------------------
	.section	.text._Z15gpu_mult_kernelPiS_S_i,"ax",@progbits
	.align	128
        .global         _Z15gpu_mult_kernelPiS_S_i
        .type           _Z15gpu_mult_kernelPiS_S_i,@function
        .size           _Z15gpu_mult_kernelPiS_S_i,(.L_x_14 - _Z15gpu_mult_kernelPiS_S_i)
        .other          _Z15gpu_mult_kernelPiS_S_i,@"STO_CUDA_ENTRY STV_DEFAULT"
_Z15gpu_mult_kernelPiS_S_i:
.text._Z15gpu_mult_kernelPiS_S_i:
[----:B------:R-:W-:Y:S01]  /*0000*/  LDC R1, c[0x0][0x37c] ;  /* 0x0000df00ff017b82 */ /* 0x000fe20000000800 */
[----:B------:R-:W0:Y:S07]  /*0010*/  LDCU UR18, c[0x0][0x398] ;  /* 0x00007300ff1277ac */ /* 0x000e2e0008000800 */
[----:B------:R-:W1:Y:S01]  /*0020*/  S2UR UR4, SR_CTAID.X ;  /* 0x00000000000479c3 */ /* 0x000e620000002500 */
[----:B0-----:R-:W-:-:S06]  /*0030*/  UISETP.GE.AND UP0, UPT, UR18, 0x1, UPT ;  /* 0x000000011200788c */ /* 0x001fcc000bf06270 */
[----:B------:R-:W-:-:S13]  /*0040*/  PLOP3.LUT P0, PT, PT, PT, UP0, 0x80, 0x8 ;  /* 0x000000000008781c */ /* 0x000fda0003f0f008 */
[----:B-1----:R-:W-:Y:S05]  /*0050*/  @!P0 EXIT ;  /* 0x000000000000894d */ /* 0x002fea0003800000 */
[----:B------:R-:W0:Y:S01]  /*0060*/  S2R R5, SR_TID.Y ;  /* 0x0000000000057919 */ /* 0x000e220000002200 */
[----:B------:R-:W1:Y:S01]  /*0070*/  LDC R0, c[0x0][0x360] ;  /* 0x0000d800ff007b82 */ /* 0x000e620000000800 */
[----:B------:R-:W0:Y:S01]  /*0080*/  LDCU UR5, c[0x0][0x364] ;  /* 0x00006c80ff0577ac */ /* 0x000e220008000800 */
[----:B------:R-:W0:Y:S01]  /*0090*/  S2R R4, SR_CTAID.Y ;  /* 0x0000000000047919 */ /* 0x000e220000002600 */
[----:B------:R-:W2:Y:S01]  /*00a0*/  LDCU.64 UR16, c[0x0][0x358] ;  /* 0x00006b00ff1077ac */ /* 0x000ea20008000a00 */
[----:B------:R-:W1:Y:S04]  /*00b0*/  S2R R7, SR_TID.X ;  /* 0x0000000000077919 */ /* 0x000e680000002100 */
[----:B------:R-:W3:Y:S01]  /*00c0*/  LDC.64 R2, c[0x0][0x390] ;  /* 0x0000e400ff027b82 */ /* 0x000ee20000000a00 */
[----:B0-----:R-:W-:-:S02]  /*00d0*/  IMAD R5, R4, UR5, R5 ;  /* 0x0000000504057c24 */ /* 0x001fc4000f8e0205 */
[----:B-1----:R-:W-:Y:S02]  /*00e0*/  IMAD R0, R0, UR4, R7 ;  /* 0x0000000400007c24 */ /* 0x002fe4000f8e0207 */
[----:B------:R-:W-:-:S05]  /*00f0*/  IMAD R5, R5, UR18, RZ ;  /* 0x0000001205057c24 */ /* 0x000fca000f8e02ff */
[----:B------:R-:W-:-:S05]  /*0100*/  IADD3 R7, PT, PT, R0, R5, RZ ;  /* 0x0000000500077210 */ /* 0x000fca0007ffe0ff */
[----:B---3--:R-:W-:-:S05]  /*0110*/  IMAD.WIDE R2, R7, 0x4, R2 ;  /* 0x0000000407027825 */ /* 0x008fca00078e0202 */
[----:B--2---:R0:W5:Y:S01]  /*0120*/  LDG.E R7, desc[UR16][R2.64] ;  /* 0x0000001002077981 */ /* 0x004162000c1e1900 */
[----:B------:R-:W-:Y:S01]  /*0130*/  UISETP.GE.U32.AND UP0, UPT, UR18, 0x8, UPT ;  /* 0x000000081200788c */ /* 0x000fe2000bf06070 */
[----:B------:R-:W-:-:S08]  /*0140*/  HFMA2 R4, -RZ, RZ, 0, 0 ;  /* 0x00000000ff047431 */ /* 0x000fd000000001ff */
[----:B0-----:R-:W-:Y:S05]  /*0150*/  BRA.U !UP0, `(.L_x_8) ;  /* 0x00000005082c7547 */ /* 0x001fea000b800000 */
[----:B------:R-:W0:Y:S01]  /*0160*/  LDCU.128 UR20, c[0x0][0x380] ;  /* 0x00007000ff1477ac */ /* 0x000e220008000c00 */
[----:B------:R-:W-:Y:S01]  /*0170*/  MOV R4, R0 ;  /* 0x0000000000047202 */ /* 0x000fe20000000f00 */
[----:B------:R-:W-:-:S04]  /*0180*/  ULOP3.LUT UR4, UR18, 0x7ffffff8, URZ, 0xc0, !UPT ;  /* 0x7ffffff812047892 */ /* 0x000fc8000f8ec0ff */
[----:B------:R-:W-:Y:S01]  /*0190*/  UIADD3 UR4, UPT, UPT, -UR4, URZ, URZ ;  /* 0x000000ff04047290 */ /* 0x000fe2000fffe1ff */
[----:B0-----:R-:W-:Y:S01]  /*01a0*/  MOV R8, UR20 ;  /* 0x0000001400087c02 */ /* 0x001fe20008000f00 */
[----:B------:R-:W-:Y:S01]  /*01b0*/  UIMAD.WIDE.U32 UR6, UR18, 0xc, UR22 ;  /* 0x0000000c120678a5 */ /* 0x000fe2000f8e0016 */
[----:B------:R-:W-:Y:S01]  /*01c0*/  MOV R9, UR21 ;  /* 0x0000001500097c02 */ /* 0x000fe20008000f00 */
[----:B------:R-:W-:Y:S02]  /*01d0*/  UIMAD.WIDE.U32 UR8, UR18, 0x10, UR22 ;  /* 0x00000010120878a5 */ /* 0x000fe4000f8e0016 */
[----:B------:R-:W-:Y:S01]  /*01e0*/  UIMAD.WIDE.U32 UR10, UR18, 0x14, UR22 ;  /* 0x00000014120a78a5 */ /* 0x000fe2000f8e0016 */
[----:B------:R-:W-:Y:S01]  /*01f0*/  IMAD.WIDE.U32 R8, R5, 0x4, R8 ;  /* 0x0000000405087825 */ /* 0x000fe200078e0008 */
[----:B------:R-:W-:Y:S02]  /*0200*/  UIMAD.WIDE.U32 UR12, UR18, 0x18, UR22 ;  /* 0x00000018120c78a5 */ /* 0x000fe4000f8e0016 */
[----:B------:R-:W-:Y:S01]  /*0210*/  UIMAD.WIDE.U32 UR14, UR18, 0x1c, UR22 ;  /* 0x0000001c120e78a5 */ /* 0x000fe2000f8e0016 */
[----:B------:R-:W-:-:S04]  /*0220*/  IADD3 R6, P0, PT, R8, 0x10, RZ ;  /* 0x0000001008067810 */ /* 0x000fc80007f1e0ff */
[----:B------:R-:W-:-:S09]  /*0230*/  IADD3.X R9, PT, PT, RZ, R9, RZ, P0, !PT ;  /* 0x00000009ff097210 */ /* 0x000fd200007fe4ff */
.L_x_9:
[----:B------:R-:W-:Y:S02]  /*0240*/  MOV R11, 0x4 ;  /* 0x00000004000b7802 */ /* 0x000fe40000000f00 */
[----:B------:R-:W-:-:S03]  /*0250*/  MOV R8, R6 ;  /* 0x0000000600087202 */ /* 0x000fc60000000f00 */
[----:B------:R-:W-:Y:S02]  /*0260*/  IMAD.WIDE R10, R4, R11, UR22 ;  /* 0x00000016040a7e25 */ /* 0x000fe4000f8e020b */
[----:B------:R-:W2:Y:S04]  /*0270*/  LDG.E R6, desc[UR16][R8.64+-0x10] ;  /* 0xfffff01008067981 */ /* 0x000ea8000c1e1900 */
[----:B------:R-:W2:Y:S01]  /*0280*/  LDG.E R10, desc[UR16][R10.64] ;  /* 0x000000100a0a7981 */ /* 0x000ea2000c1e1900 */
[----:B------:R-:W-:-:S06]  /*0290*/  UIMAD.WIDE.U32 UR20, UR18, 0x4, UR22 ;  /* 0x00000004121478a5 */ /* 0x000fcc000f8e0016 */
[----:B------:R-:W-:Y:S02]  /*02a0*/  MOV R12, UR20 ;  /* 0x00000014000c7c02 */ /* 0x000fe40008000f00 */
[----:B------:R-:W-:Y:S01]  /*02b0*/  MOV R13, UR21 ;  /* 0x00000015000d7c02 */ /* 0x000fe20008000f00 */
[----:B--2--5:R-:W-:Y:S02]  /*02c0*/  IMAD R15, R6, R10, R7 ;  /* 0x0000000a060f7224 */ /* 0x024fe400078e0207 */
[----:B0-----:R-:W-:-:S03]  /*02d0*/  IMAD.WIDE R6, R4, 0x4, R12 ;  /* 0x0000000404067825 */ /* 0x001fc600078e020c */
[----:B------:R0:W-:Y:S04]  /*02e0*/  STG.E desc[UR16][R2.64], R15 ;  /* 0x0000000f02007986 */ /* 0x0001e8000c101910 */
[----:B------:R-:W2:Y:S04]  /*02f0*/  LDG.E R6, desc[UR16][R6.64] ;  /* 0x0000001006067981 */ /* 0x000ea8000c1e1900 */
[----:B------:R-:W2:Y:S01]  /*0300*/  LDG.E R14, desc[UR16][R8.64+-0xc] ;  /* 0xfffff410080e7981 */ /* 0x000ea2000c1e1900 */
[----:B------:R-:W-:-:S06]  /*0310*/  UIMAD.WIDE.U32 UR20, UR18, 0x8, UR22 ;  /* 0x00000008121478a5 */ /* 0x000fcc000f8e0016 */
[----:B------:R-:W-:Y:S02]  /*0320*/  MOV R12, UR20 ;  /* 0x00000014000c7c02 */ /* 0x000fe40008000f00 */
[----:B------:R-:W-:-:S03]  /*0330*/  MOV R13, UR21 ;  /* 0x00000015000d7c02 */ /* 0x000fc60008000f00 */
[----:B------:R-:W-:-:S04]  /*0340*/  IMAD.WIDE R10, R4, 0x4, R12 ;  /* 0x00000004040a7825 */ /* 0x000fc800078e020c */
[----:B--2---:R-:W-:-:S05]  /*0350*/  IMAD R17, R14, R6, R15 ;  /* 0x000000060e117224 */ /* 0x004fca00078e020f */
[----:B------:R-:W-:Y:S04]  /*0360*/  STG.E desc[UR16][R2.64], R17 ;  /* 0x0000001102007986 */ /* 0x000fe8000c101910 */
[----:B------:R-:W0:Y:S04]  /*0370*/  LDG.E R10, desc[UR16][R10.64] ;  /* 0x000000100a0a7981 */ /* 0x000e28000c1e1900 */
[----:B------:R-:W0:Y:S01]  /*0380*/  LDG.E R12, desc[UR16][R8.64+-0x8] ;  /* 0xfffff810080c7981 */ /* 0x000e22000c1e1900 */
[----:B------:R-:W-:-:S05]  /*0390*/  HFMA2 R13, -RZ, RZ, 0, 2.384185791015625e-07 ;  /* 0x00000004ff0d7431 */ /* 0x000fca00000001ff */
[----:B------:R-:W-:-:S04]  /*03a0*/  IMAD.WIDE R6, R4, R13, UR6 ;  /* 0x0000000604067e25 */ /* 0x000fc8000f8e020d */
[----:B0-----:R-:W-:-:S05]  /*03b0*/  IMAD R15, R12, R10, R17 ;  /* 0x0000000a0c0f7224 */ /* 0x001fca00078e0211 */
[----:B------:R0:W-:Y:S04]  /*03c0*/  STG.E desc[UR16][R2.64], R15 ;  /* 0x0000000f02007986 */ /* 0x0001e8000c101910 */
[----:B------:R-:W2:Y:S04]  /*03d0*/  LDG.E R6, desc[UR16][R6.64] ;  /* 0x0000001006067981 */ /* 0x000ea8000c1e1900 */
[----:B------:R-:W2:Y:S02]  /*03e0*/  LDG.E R12, desc[UR16][R8.64+-0x4] ;  /* 0xfffffc10080c7981 */ /* 0x000ea4000c1e1900 */
[----:B--2---:R-:W-:-:S02]  /*03f0*/  IMAD R19, R12, R6, R15 ;  /* 0x000000060c137224 */ /* 0x004fc400078e020f */
[----:B------:R-:W-:-:S03]  /*0400*/  IMAD.WIDE R12, R4, R13, UR8 ;  /* 0x00000008040c7e25 */ /* 0x000fc6000f8e020d */
[----:B------:R1:W-:Y:S04]  /*0410*/  STG.E desc[UR16][R2.64], R19 ;  /* 0x0000001302007986 */ /* 0x0003e8000c101910 */
[----:B------:R-:W2:Y:S04]  /*0420*/  LDG.E R12, desc[UR16][R12.64] ;  /* 0x000000100c0c7981 */ /* 0x000ea8000c1e1900 */
[----:B------:R-:W2:Y:S01]  /*0430*/  LDG.E R10, desc[UR16][R8.64] ;  /* 0x00000010080a7981 */ /* 0x000ea2000c1e1900 */
[----:B------:R-:W-:Y:S01]  /*0440*/  MOV R11, 0x4 ;  /* 0x00000004000b7802 */ /* 0x000fe20000000f00 */
[----:B0-----:R-:W-:-:S02]  /*0450*/  HFMA2 R15, -RZ, RZ, 0, 2.384185791015625e-07 ;  /* 0x00000004ff0f7431 */ /* 0x001fc400000001ff */
[----:B--2---:R-:W-:Y:S02]  /*0460*/  IMAD R17, R10, R12, R19 ;  /* 0x0000000c0a117224 */ /* 0x004fe400078e0213 */
[----:B------:R-:W-:-:S03]  /*0470*/  IMAD.WIDE R10, R4, R11, UR10 ;  /* 0x0000000a040a7e25 */ /* 0x000fc6000f8e020b */
[----:B------:R0:W-:Y:S04]  /*0480*/  STG.E desc[UR16][R2.64], R17 ;  /* 0x0000001102007986 */ /* 0x0001e8000c101910 */
[----:B------:R-:W2:Y:S04]  /*0490*/  LDG.E R10, desc[UR16][R10.64] ;  /* 0x000000100a0a7981 */ /* 0x000ea8000c1e1900 */
[----:B------:R-:W2:Y:S01]  /*04a0*/  LDG.E R6, desc[UR16][R8.64+0x4] ;  /* 0x0000041008067981 */ /* 0x000ea2000c1e1900 */
[----:B------:R-:W-:-:S04]  /*04b0*/  IMAD.WIDE R14, R4, R15, UR12 ;  /* 0x0000000c040e7e25 */ /* 0x000fc8000f8e020f */
[----:B--2---:R-:W-:-:S05]  /*04c0*/  IMAD R21, R6, R10, R17 ;  /* 0x0000000a06157224 */ /* 0x004fca00078e0211 */
[----:B------:R0:W-:Y:S04]  /*04d0*/  STG.E desc[UR16][R2.64], R21 ;  /* 0x0000001502007986 */ /* 0x0001e8000c101910 */
[----:B------:R-:W1:Y:S04]  /*04e0*/  LDG.E R14, desc[UR16][R14.64] ;  /* 0x000000100e0e7981 */ /* 0x000e68000c1e1900 */
[----:B------:R-:W1:Y:S01]  /*04f0*/  LDG.E R6, desc[UR16][R8.64+0x8] ;  /* 0x0000081008067981 */ /* 0x000e62000c1e1900 */
[----:B------:R-:W-:-:S05]  /*0500*/  MOV R13, 0x4 ;  /* 0x00000004000d7802 */ /* 0x000fca0000000f00 */
[----:B------:R-:W-:-:S04]  /*0510*/  IMAD.WIDE R12, R4, R13, UR14 ;  /* 0x0000000e040c7e25 */ /* 0x000fc8000f8e020d */
[----:B-1----:R-:W-:-:S05]  /*0520*/  IMAD R19, R6, R14, R21 ;  /* 0x0000000e06137224 */ /* 0x002fca00078e0215 */
[----:B------:R0:W-:Y:S04]  /*0530*/  STG.E desc[UR16][R2.64], R19 ;  /* 0x0000001302007986 */ /* 0x0001e8000c101910 */
[----:B------:R-:W2:Y:S04]  /*0540*/  LDG.E R12, desc[UR16][R12.64] ;  /* 0x000000100c0c7981 */ /* 0x000ea8000c1e1900 */
[----:B------:R-:W2:Y:S01]  /*0550*/  LDG.E R6, desc[UR16][R8.64+0xc] ;  /* 0x00000c1008067981 */ /* 0x000ea2000c1e1900 */
[----:B------:R-:W-:Y:S01]  /*0560*/  UIADD3 UR4, UPT, UPT, UR4, 0x8, URZ ;  /* 0x0000000804047890 */ /* 0x000fe2000fffe0ff */
[----:B------:R-:W-:-:S03]  /*0570*/  MOV R11, UR18 ;  /* 0x00000012000b7c02 */ /* 0x000fc60008000f00 */
[----:B------:R-:W-:Y:S01]  /*0580*/  UISETP.NE.AND UP0, UPT, UR4, URZ, UPT ;  /* 0x000000ff0400728c */ /* 0x000fe2000bf05270 */
[----:B------:R-:W-:Y:S01]  /*0590*/  LEA R4, R11, R4, 0x3 ;  /* 0x000000040b047211 */ /* 0x000fe200078e18ff */
[----:B--2---:R-:W-:Y:S01]  /*05a0*/  IMAD R7, R6, R12, R19 ;  /* 0x0000000c06077224 */ /* 0x004fe200078e0213 */
[----:B------:R-:W-:-:S04]  /*05b0*/  IADD3 R6, P0, PT, R8, 0x20, RZ ;  /* 0x0000002008067810 */ /* 0x000fc80007f1e0ff */
[----:B------:R0:W-:Y:S01]  /*05c0*/  STG.E desc[UR16][R2.64], R7 ;  /* 0x0000000702007986 */ /* 0x0001e2000c101910 */
[----:B------:R-:W-:Y:S01]  /*05d0*/  IADD3.X R9, PT, PT, RZ, R9, RZ, P0, !PT ;  /* 0x00000009ff097210 */ /* 0x000fe200007fe4ff */
[----:B------:R-:W-:Y:S07]  /*05e0*/  BRA.U UP0, `(.L_x_9) ;  /* 0xfffffffd00147547 */ /* 0x000fee000b83ffff */
[----:B------:R-:W-:-:S06]  /*05f0*/  ULOP3.LUT UR4, UR18, 0x7ffffff8, URZ, 0xc0, !UPT ;  /* 0x7ffffff812047892 */ /* 0x000fcc000f8ec0ff */
[----:B------:R-:W-:-:S07]  /*0600*/  MOV R4, UR4 ;  /* 0x0000000400047c02 */ /* 0x000fce0008000f00 */
.L_x_8:
[----:B------:R-:W-:-:S06]  /*0610*/  ULOP3.LUT UR4, UR18, 0x7, URZ, 0xc0, !UPT ;  /* 0x0000000712047892 */ /* 0x000fcc000f8ec0ff */
[----:B------:R-:W-:-:S13]  /*0620*/  ISETP.NE.AND P0, PT, RZ, UR4, PT ;  /* 0x00000004ff007c0c */ /* 0x000fda000bf05270 */
[----:B------:R-:W-:Y:S05]  /*0630*/  @!P0 EXIT ;  /* 0x000000000000894d */ /* 0x000fea0003800000 */
[----:B------:R-:W-:Y:S02]  /*0640*/  UISETP.GE.U32.AND UP0, UPT, UR4, 0x4, UPT ;  /* 0x000000040400788c */ /* 0x000fe4000bf06070 */
[----:B------:R-:W-:-:S07]  /*0650*/  ULOP3.LUT UR4, UR18, 0x3, URZ, 0xc0, !UPT ;  /* 0x0000000312047892 */ /* 0x000fce000f8ec0ff */
[----:B------:R-:W-:Y:S05]  /*0660*/  BRA.U !UP0, `(.L_x_10) ;  /* 0x0000000108887547 */ /* 0x000fea000b800000 */
[----:B------:R-:W1:Y:S01]  /*0670*/  LDC.64 R10, c[0x0][0x380] ;  /* 0x0000e000ff0a7b82 */ /* 0x000e620000000a00 */
[----:B------:R-:W-:Y:S01]  /*0680*/  IADD3 R9, PT, PT, R5, R4, RZ ;  /* 0x0000000405097210 */ /* 0x000fe20007ffe0ff */
[----:B------:R-:W-:Y:S01]  /*0690*/  IMAD R15, R4, UR18, R0 ;  /* 0x00000012040f7c24 */ /* 0x000fe2000f8e0200 */
[----:B------:R-:W2:Y:S05]  /*06a0*/  LDCU.64 UR6, c[0x0][0x380] ;  /* 0x00007000ff0677ac */ /* 0x000eaa0008000a00 */
[----:B------:R-:W3:Y:S01]  /*06b0*/  LDC.64 R12, c[0x0][0x388] ;  /* 0x0000e200ff0c7b82 */ /* 0x000ee20000000a00 */
[----:B-1----:R-:W-:-:S06]  /*06c0*/  IMAD.WIDE.U32 R10, R9, 0x4, R10 ;  /* 0x00000004090a7825 */ /* 0x002fcc00078e000a */
[----:B------:R-:W4:Y:S01]  /*06d0*/  LDG.E R10, desc[UR16][R10.64] ;  /* 0x000000100a0a7981 */ /* 0x000f22000c1e1900 */
[----:B---3--:R-:W-:-:S05]  /*06e0*/  IMAD.WIDE R12, R15, 0x4, R12 ;  /* 0x000000040f0c7825 */ /* 0x008fca00078e020c */
[----:B------:R-:W4:Y:S01]  /*06f0*/  LDG.E R6, desc[UR16][R12.64] ;  /* 0x000000100c067981 */ /* 0x000f22000c1e1900 */
[----:B------:R-:W-:Y:S02]  /*0700*/  IADD3 R9, P0, PT, R5, R4, RZ ;  /* 0x0000000405097210 */ /* 0x000fe40007f1e0ff */
[----:B0-----:R-:W-:Y:S02]  /*0710*/  MOV R17, UR18 ;  /* 0x0000001200117c02 */ /* 0x001fe40008000f00 */
[----:B------:R-:W-:Y:S02]  /*0720*/  IADD3.X R14, PT, PT, RZ, RZ, RZ, P0, !PT ;  /* 0x000000ffff0e7210 */ /* 0x000fe400007fe4ff */
[----:B--2---:R-:W-:-:S04]  /*0730*/  LEA R8, P0, R9, UR6, 0x2 ;  /* 0x0000000609087c11 */ /* 0x004fc8000f8010ff */
[----:B------:R-:W-:Y:S01]  /*0740*/  LEA.HI.X R9, R9, UR7, R14, 0x2, P0 ;  /* 0x0000000709097c11 */ /* 0x000fe200080f140e */
[----:B----45:R-:W-:Y:S02]  /*0750*/  IMAD R15, R10, R6, R7 ;  /* 0x000000060a0f7224 */ /* 0x030fe400078e0207 */
[----:B------:R-:W-:-:S03]  /*0760*/  IMAD.WIDE.U32 R6, R17, 0x4, R12 ;  /* 0x0000000411067825 */ /* 0x000fc600078e000c */
[----:B------:R1:W-:Y:S04]  /*0770*/  STG.E desc[UR16][R2.64], R15 ;  /* 0x0000000f02007986 */ /* 0x0003e8000c101910 */
[----:B------:R-:W2:Y:S04]  /*0780*/  LDG.E R11, desc[UR16][R6.64] ;  /* 0x00000010060b7981 */ /* 0x000ea8000c1e1900 */
[----:B------:R-:W2:Y:S01]  /*0790*/  LDG.E R10, desc[UR16][R8.64+0x4] ;  /* 0x00000410080a7981 */ /* 0x000ea2000c1e1900 */
[----:B------:R-:W-:Y:S01]  /*07a0*/  MOV R13, UR18 ;  /* 0x00000012000d7c02 */ /* 0x000fe20008000f00 */
[----:B--2---:R-:W-:-:S04]  /*07b0*/  IMAD R17, R10, R11, R15 ;  /* 0x0000000b0a117224 */ /* 0x004fc800078e020f */
[----:B------:R-:W-:Y:S01]  /*07c0*/  IMAD.WIDE.U32 R10, R13, 0x4, R6 ;  /* 0x000000040d0a7825 */ /* 0x000fe200078e0006 */
        /* <DEDUP_REMOVED lines=9> */
[----:B------:R-:W-:Y:S01]  /*0860*/  IADD3 R4, PT, PT, R4, 0x4, RZ ;  /* 0x0000000404047810 */ /* 0x000fe20007ffe0ff */
[----:B--2---:R-:W-:-:S05]  /*0870*/  IMAD R7, R6, R12, R19 ;  /* 0x0000000c06077224 */ /* 0x004fca00078e0213 */
[----:B------:R1:W-:Y:S02]  /*0880*/  STG.E desc[UR16][R2.64], R7 ;  /* 0x0000000702007986 */ /* 0x0003e4000c101910 */
.L_x_10:
[----:B------:R-:W-:-:S13]  /*0890*/  ISETP.NE.AND P0, PT, RZ, UR4, PT ;  /* 0x00000004ff007c0c */ /* 0x000fda000bf05270 */
[----:B------:R-:W-:Y:S05]  /*08a0*/  @!P0 EXIT ;  /* 0x000000000000894d */ /* 0x000fea0003800000 */
[----:B------:R-:W-:-:S09]  /*08b0*/  UISETP.NE.AND UP0, UPT, UR4, 0x1, UPT ;  /* 0x000000010400788c */ /* 0x000fd2000bf05270 */
[----:B------:R-:W-:Y:S05]  /*08c0*/  BRA.U !UP0, `(.L_x_11) ;  /* 0x0000000108587547 */ /* 0x000fea000b800000 */
[----:B------:R-:W2:Y:S01]  /*08d0*/  LDC.64 R8, c[0x0][0x380] ;  /* 0x0000e000ff087b82 */ /* 0x000ea20000000a00 */
[----:B------:R-:W-:Y:S01]  /*08e0*/  IADD3 R11, PT, PT, R5, R4, RZ ;  /* 0x00000004050b7210 */ /* 0x000fe20007ffe0ff */
[----:B-1----:R-:W-:Y:S01]  /*08f0*/  IMAD R15, R4, UR18, R0 ;  /* 0x00000012040f7c24 */ /* 0x002fe2000f8e0200 */
[----:B------:R-:W1:Y:S05]  /*0900*/  LDCU.64 UR4, c[0x0][0x380] ;  /* 0x00007000ff0477ac */ /* 0x000e6a0008000a00 */
[----:B------:R-:W3:Y:S01]  /*0910*/  LDC.64 R12, c[0x0][0x388] ;  /* 0x0000e200ff0c7b82 */ /* 0x000ee20000000a00 */
[----:B--2---:R-:W-:-:S06]  /*0920*/  IMAD.WIDE.U32 R10, R11, 0x4, R8 ;  /* 0x000000040b0a7825 */ /* 0x004fcc00078e0008 */
[----:B------:R-:W0:Y:S01]  /*0930*/  LDG.E R10, desc[UR16][R10.64] ;  /* 0x000000100a0a7981 */ /* 0x000e22000c1e1900 */
[----:B---3--:R-:W-:-:S05]  /*0940*/  IMAD.WIDE R12, R15, 0x4, R12 ;  /* 0x000000040f0c7825 */ /* 0x008fca00078e020c */
[----:B------:R-:W0:Y:S01]  /*0950*/  LDG.E R6, desc[UR16][R12.64] ;  /* 0x000000100c067981 */ /* 0x000e22000c1e1900 */
[----:B------:R-:W-:Y:S02]  /*0960*/  IADD3 R9, P0, PT, R5, R4, RZ ;  /* 0x0000000405097210 */ /* 0x000fe40007f1e0ff */
[----:B------:R-:W-:Y:S02]  /*0970*/  MOV R15, UR18 ;  /* 0x00000012000f7c02 */ /* 0x000fe40008000f00 */
[----:B------:R-:W-:Y:S02]  /*0980*/  IADD3.X R14, PT, PT, RZ, RZ, RZ, P0, !PT ;  /* 0x000000ffff0e7210 */ /* 0x000fe400007fe4ff */
[----:B-1----:R-:W-:-:S04]  /*0990*/  LEA R8, P0, R9, UR4, 0x2 ;  /* 0x0000000409087c11 */ /* 0x002fc8000f8010ff */
[----:B------:R-:W-:Y:S01]  /*09a0*/  LEA.HI.X R9, R9, UR5, R14, 0x2, P0 ;  /* 0x0000000509097c11 */ /* 0x000fe200080f140e */
[----:B------:R-:W-:-:S04]  /*09b0*/  IMAD.WIDE.U32 R14, R15, 0x4, R12 ;  /* 0x000000040f0e7825 */ /* 0x000fc800078e000c */
[----:B0----5:R-:W-:-:S05]  /*09c0*/  IMAD R17, R10, R6, R7 ;  /* 0x000000060a117224 */ /* 0x021fca00078e0207 */
[----:B------:R2:W-:Y:S04]  /*09d0*/  STG.E desc[UR16][R2.64], R17 ;  /* 0x0000001102007986 */ /* 0x0005e8000c101910 */
[----:B------:R-:W3:Y:S04]  /*09e0*/  LDG.E R14, desc[UR16][R14.64] ;  /* 0x000000100e0e7981 */ /* 0x000ee8000c1e1900 */
[----:B------:R-:W3:Y:S01]  /*09f0*/  LDG.E R8, desc[UR16][R8.64+0x4] ;  /* 0x0000041008087981 */ /* 0x000ee2000c1e1900 */
[----:B------:R-:W-:Y:S01]  /*0a00*/  IADD3 R4, PT, PT, R4, 0x2, RZ ;  /* 0x0000000204047810 */ /* 0x000fe20007ffe0ff */
[----:B---3--:R-:W-:-:S05]  /*0a10*/  IMAD R7, R8, R14, R17 ;  /* 0x0000000e08077224 */ /* 0x008fca00078e0211 */
[----:B------:R2:W-:Y:S02]  /*0a20*/  STG.E desc[UR16][R2.64], R7 ;  /* 0x0000000702007986 */ /* 0x0005e4000c101910 */
.L_x_11:
[----:B------:R-:W-:-:S04]  /*0a30*/  ULOP3.LUT UR4, UR18, 0x1, URZ, 0xc0, !UPT ;  /* 0x0000000112047892 */ /* 0x000fc8000f8ec0ff */
[----:B------:R-:W-:-:S06]  /*0a40*/  UISETP.NE.U32.AND UP0, UPT, UR4, 0x1, UPT ;  /* 0x000000010400788c */ /* 0x000fcc000bf05070 */
[----:B------:R-:W-:-:S13]  /*0a50*/  PLOP3.LUT P0, PT, PT, PT, UP0, 0x80, 0x8 ;  /* 0x000000000008781c */ /* 0x000fda0003f0f008 */
[----:B------:R-:W-:Y:S05]  /*0a60*/  @P0 EXIT ;  /* 0x000000000000094d */ /* 0x000fea0003800000 */
[----:B------:R-:W3:Y:S01]  /*0a70*/  LDC.64 R8, c[0x0][0x380] ;  /* 0x0000e000ff087b82 */ /* 0x000ee20000000a00 */
[----:B------:R-:W-:Y:S01]  /*0a80*/  IADD3 R5, PT, PT, R5, R4, RZ ;  /* 0x0000000405057210 */ /* 0x000fe20007ffe0ff */
[----:B------:R-:W-:-:S06]  /*0a90*/  IMAD R13, R4, UR18, R0 ;  /* 0x00000012040d7c24 */ /* 0x000fcc000f8e0200 */
[----:B------:R-:W4:Y:S01]  /*0aa0*/  LDC.64 R10, c[0x0][0x388] ;  /* 0x0000e200ff0a7b82 */ /* 0x000f220000000a00 */
[----:B---3--:R-:W-:-:S06]  /*0ab0*/  IMAD.WIDE.U32 R4, R5, 0x4, R8 ;  /* 0x0000000405047825 */ /* 0x008fcc00078e0008 */
[----:B------:R-:W0:Y:S01]  /*0ac0*/  LDG.E R4, desc[UR16][R4.64] ;  /* 0x0000001004047981 */ /* 0x000e22000c1e1900 */
[----:B----4-:R-:W-:-:S06]  /*0ad0*/  IMAD.WIDE R8, R13, 0x4, R10 ;  /* 0x000000040d087825 */ /* 0x010fcc00078e020a */
[----:B------:R-:W0:Y:S02]  /*0ae0*/  LDG.E R8, desc[UR16][R8.64] ;  /* 0x0000001008087981 */ /* 0x000e24000c1e1900 */
[----:B012--5:R-:W-:-:S05]  /*0af0*/  IMAD R7, R4, R8, R7 ;  /* 0x0000000804077224 */ /* 0x027fca00078e0207 */
[----:B------:R-:W-:Y:S01]  /*0b00*/  STG.E desc[UR16][R2.64], R7 ;  /* 0x0000000702007986 */ /* 0x000fe2000c101910 */
[----:B------:R-:W-:Y:S05]  /*0b10*/  EXIT ;  /* 0x000000000000794d */ /* 0x000fea0003800000 */
.L_x_12:
        /* <DEDUP_REMOVED lines=14> */
.L_x_14:


//--------------------- .nv.shared._Z16sgpu_mult_kernelPiS_S_ii --------------------------
	.section	.nv.shared._Z16sgpu_mult_kernelPiS_S_ii,"aw",@nobits
	.sectionflags	@""
	.align	4
.nv.shared._Z16sgpu_mult_kernelPiS_S_ii:
	.zero		9216


//--------------------- .nv.shared.reserved.0     --------------------------
	.section	.nv.shared.reserved.0,"aw",@nobits
	.weak		__nv_reservedSMEM_offset_0_alias
	.size		__nv_reservedSMEM_offset_0_alias, 0, 64
	.other		__nv_reservedSMEM_offset_0_alias,@"STO_CUDA_RESERVED_SHARED STV_DEFAULT"
__nv_reservedSMEM_offset_0_alias:
	.zero		0
	.zero		64


//--------------------- .nv.constant0._Z16sgpu_mult_kernelPiS_S_ii --------------------------
	.section	.nv.constant0._Z16sgpu_mult_kernelPiS_S_ii,"a",@progbits
	.sectionflags	@""
	.align	4
.nv.constant0._Z16sgpu_mult_kernelPiS_S_ii:
	.zero		928


//--------------------- .nv.constant0._Z15gpu_mult_kernelPiS_S_i --------------------------
	.section	.nv.constant0._Z15gpu_mult_kernelPiS_S_i,"a",@progbits
	.sectionflags	@""
	.align	4
.nv.constant0._Z15gpu_mult_kernelPiS_S_i:
	.zero		924


//--------------------- SYMBOLS --------------------------

	.type		.nv.reservedSmem.offset0,@object
	.size		.nv.reservedSmem.offset0,0x4
	.type		.nv.reservedSmem.cap,@object
	.size		.nv.reservedSmem.cap,0x4
